	.target	sm_90a

	.elftype	@"ET_EXEC"


//--------------------- .note.nv.tkinfo           --------------------------
	.section	.note.nv.tkinfo,"",@"SHT_NOTE"
	.sectionflags	@"SHF_NOTE_NV_TKINFO"
	.tkinfo
        /*0018*/ 	.word	0x00000002
        /*0030*/ 	.string	""
        /*0030*/ 	.string	"ptxas"
        /*0030*/ 	.string	"Cuda compilation tools, release 13.0, V13.0.88"
        /*0030*/ 	.string	"Build cuda_13.0.r13.0/compiler.36424714_0"
        /*0030*/ 	.string	"-arch sm_90a -m 64 "



//--------------------- .note.nv.cuinfo           --------------------------
	.section	.note.nv.cuinfo,"",@"SHT_NOTE"
	.sectionflags	@"SHF_NOTE_NV_CUINFO"
        /*0018*/ 	.short	0x0002
        /*001a*/ 	.short	0x005a
        /*001c*/ 	.short	0x0082
	.zero		2


//--------------------- .nv.info                  --------------------------
	.section	.nv.info,"",@"SHT_CUDA_INFO"
	.align	4


	//----- nvinfo : EIATTR_REGCOUNT
	.align		4
        /*0000*/ 	.byte	0x04, 0x2f
        /*0002*/ 	.short	(.L_12 - .L_11)
	.align		4
.L_11:
        /*0004*/ 	.word	index@(_ZN7cutlass13device_kernelINS_4conv6kernel13ConvUniversalINS1_16ConvProblemShapeILNS1_8OperatorE1ELi2EEENS1_10collective14CollectiveConvINS1_46MainloopSm90TmaGmmaWarpSpecializedImplicitGemmILS5_1ELi7ELi2EN4cute5tupleIJNSA_1CILi1EEESD_SD_EEENS1_36KernelImplicitTmaWarpSpecializedSm90ELi1EEENSB_IJNSC_ILi128EEESH_NSB_IJNSC_ILi64EEEEEEEEENS_6half_tESL_NSA_8TiledMMAINSA_8MMA_AtomIJNSA_4SM904GMMA26MMA_64x128x16_F32F16F16_SSILNSP_5MajorE0ELSR_1ELNSP_7ScaleInE1ELSS_1EEEEEENSA_6LayoutISE_NSB_IJNSC_ILi0EEESW_SW_EEEEENSB_IJNSA_10UnderscoreESZ_SZ_EEEEENS7_6detail26Sm90ImplicitGemmTileTraitsINSA_20SM90_TMA_LOAD_IM2COLENSA_14ComposedLayoutINSA_7SwizzleILi3ELi4ELi3EEENSA_18smem_ptr_flag_bitsILi16EEENSV_INSB_IJNSB_IJNSC_ILi8EEENSC_ILi16EEEEEENSB_IJSI_SD_EEENSB_IJSD_NSC_ILi7EEEEEEEEENSB_IJNSB_IJSI_NSC_ILi512EEEEEENSB_IJSD_SW_EEENSB_IJSW_NSC_ILi8192EEEEEEEEEEEEEvEENS13_INSA_13SM90_TMA_LOADENS15_IS17_S19_NSV_INSB_IJNSB_IJSI_NSC_ILi2EEEEEENSB_IJS1A_S1A_EEES1F_EEENSB_IJNSB_IJSD_NSC_ILi4096EEEEEES1I_S1L_EEEEEEEvEEEENS_8epilogue10collective6detail29Sm90TmaWarpSpecializedAdapterINS23_15DefaultEpilogueISL_NSB_IJNSB_IJlllEEESD_SW_EEES28_NS22_6thread17LinearCombinationISL_Li1EffLNS29_9ScaleType4KindE0ELNS_15FloatRoundStyleE2ESL_EENS_4gemm15EpilogueDefaultEEEEEvvEEEEvNT_6ParamsE)
        /*0008*/ 	.word	0x0000009a


	//----- nvinfo : EIATTR_FRAME_SIZE
	.align		4
.L_12:
        /*000c*/ 	.byte	0x04, 0x11
        /*000e*/ 	.short	(.L_14 - .L_13)
	.align		4
.L_13:
        /*0010*/ 	.word	index@(_ZN7cutlass13device_kernelINS_4conv6kernel13ConvUniversalINS1_16ConvProblemShapeILNS1_8OperatorE1ELi2EEENS1_10collective14CollectiveConvINS1_46MainloopSm90TmaGmmaWarpSpecializedImplicitGemmILS5_1ELi7ELi2EN4cute5tupleIJNSA_1CILi1EEESD_SD_EEENS1_36KernelImplicitTmaWarpSpecializedSm90ELi1EEENSB_IJNSC_ILi128EEESH_NSB_IJNSC_ILi64EEEEEEEEENS_6half_tESL_NSA_8TiledMMAINSA_8MMA_AtomIJNSA_4SM904GMMA26MMA_64x128x16_F32F16F16_SSILNSP_5MajorE0ELSR_1ELNSP_7ScaleInE1ELSS_1EEEEEENSA_6LayoutISE_NSB_IJNSC_ILi0EEESW_SW_EEEEENSB_IJNSA_10UnderscoreESZ_SZ_EEEEENS7_6detail26Sm90ImplicitGemmTileTraitsINSA_20SM90_TMA_LOAD_IM2COLENSA_14ComposedLayoutINSA_7SwizzleILi3ELi4ELi3EEENSA_18smem_ptr_flag_bitsILi16EEENSV_INSB_IJNSB_IJNSC_ILi8EEENSC_ILi16EEEEEENSB_IJSI_SD_EEENSB_IJSD_NSC_ILi7EEEEEEEEENSB_IJNSB_IJSI_NSC_ILi512EEEEEENSB_IJSD_SW_EEENSB_IJSW_NSC_ILi8192EEEEEEEEEEEEEvEENS13_INSA_13SM90_TMA_LOADENS15_IS17_S19_NSV_INSB_IJNSB_IJSI_NSC_ILi2EEEEEENSB_IJS1A_S1A_EEES1F_EEENSB_IJNSB_IJSD_NSC_ILi4096EEEEEES1I_S1L_EEEEEEEvEEEENS_8epilogue10collective6detail29Sm90TmaWarpSpecializedAdapterINS23_15DefaultEpilogueISL_NSB_IJNSB_IJlllEEESD_SW_EEES28_NS22_6thread17LinearCombinationISL_Li1EffLNS29_9ScaleType4KindE0ELNS_15FloatRoundStyleE2ESL_EENS_4gemm15EpilogueDefaultEEEEEvvEEEEvNT_6ParamsE)
        /*0014*/ 	.word	0x00000000


	//----- nvinfo : EIATTR_MIN_STACK_SIZE
	.align		4
.L_14:
        /*0018*/ 	.byte	0x04, 0x12
        /*001a*/ 	.short	(.L_16 - .L_15)
	.align		4
.L_15:
        /*001c*/ 	.word	index@(_ZN7cutlass13device_kernelINS_4conv6kernel13ConvUniversalINS1_16ConvProblemShapeILNS1_8OperatorE1ELi2EEENS1_10collective14CollectiveConvINS1_46MainloopSm90TmaGmmaWarpSpecializedImplicitGemmILS5_1ELi7ELi2EN4cute5tupleIJNSA_1CILi1EEESD_SD_EEENS1_36KernelImplicitTmaWarpSpecializedSm90ELi1EEENSB_IJNSC_ILi128EEESH_NSB_IJNSC_ILi64EEEEEEEEENS_6half_tESL_NSA_8TiledMMAINSA_8MMA_AtomIJNSA_4SM904GMMA26MMA_64x128x16_F32F16F16_SSILNSP_5MajorE0ELSR_1ELNSP_7ScaleInE1ELSS_1EEEEEENSA_6LayoutISE_NSB_IJNSC_ILi0EEESW_SW_EEEEENSB_IJNSA_10UnderscoreESZ_SZ_EEEEENS7_6detail26Sm90ImplicitGemmTileTraitsINSA_20SM90_TMA_LOAD_IM2COLENSA_14ComposedLayoutINSA_7SwizzleILi3ELi4ELi3EEENSA_18smem_ptr_flag_bitsILi16EEENSV_INSB_IJNSB_IJNSC_ILi8EEENSC_ILi16EEEEEENSB_IJSI_SD_EEENSB_IJSD_NSC_ILi7EEEEEEEEENSB_IJNSB_IJSI_NSC_ILi512EEEEEENSB_IJSD_SW_EEENSB_IJSW_NSC_ILi8192EEEEEEEEEEEEEvEENS13_INSA_13SM90_TMA_LOADENS15_IS17_S19_NSV_INSB_IJNSB_IJSI_NSC_ILi2EEEEEENSB_IJS1A_S1A_EEES1F_EEENSB_IJNSB_IJSD_NSC_ILi4096EEEEEES1I_S1L_EEEEEEEvEEEENS_8epilogue10collective6detail29Sm90TmaWarpSpecializedAdapterINS23_15DefaultEpilogueISL_NSB_IJNSB_IJlllEEESD_SW_EEES28_NS22_6thread17LinearCombinationISL_Li1EffLNS29_9ScaleType4KindE0ELNS_15FloatRoundStyleE2ESL_EENS_4gemm15EpilogueDefaultEEEEEvvEEEEvNT_6ParamsE)
        /*0020*/ 	.word	0x00000000
.L_16:


//--------------------- .nv.compat                --------------------------
	.section	.nv.compat,"",@"SHT_CUDA_COMPAT_INFO"
	.align	4
        /*0000*/ 	.byte	0x02, 0x09, 0x01, 0x00, 0x02, 0x02, 0x04, 0x00, 0x02, 0x05, 0x05, 0x00, 0x03, 0x07, 0x01, 0x01
        /*0010*/ 	.byte	0x02, 0x03, 0x01, 0x00, 0x02, 0x06, 0x01, 0x00, 0x04, 0x0b, 0x08, 0x00, 0x00, 0x00, 0x00, 0x00
        /*0020*/ 	.byte	0x00, 0x00, 0x00, 0x00


//--------------------- .nv.info._ZN7cutlass13device_kernelINS_4conv6kernel13ConvUniversalINS1_16ConvProblemShapeILNS1_8OperatorE1ELi2EEENS1_10collective14CollectiveConvINS1_46MainloopSm90TmaGmmaWarpSpecializedImplicitGemmILS5_1ELi7ELi2EN4cute5tupleIJNSA_1CILi1EEESD_SD_EEENS1_36KernelImplicitTmaWarpSpecializedSm90ELi1EEENSB_IJNSC_ILi128EEESH_NSB_IJNSC_ILi64EEEEEEEEENS_6half_tESL_NSA_8TiledMMAINSA_8MMA_AtomIJNSA_4SM904GMMA26MMA_64x128x16_F32F16F16_SSILNSP_5MajorE0ELSR_1ELNSP_7ScaleInE1ELSS_1EEEEEENSA_6LayoutISE_NSB_IJNSC_ILi0EEESW_SW_EEEEENSB_IJNSA_10UnderscoreESZ_SZ_EEEEENS7_6detail26Sm90ImplicitGemmTileTraitsINSA_20SM90_TMA_LOAD_IM2COLENSA_14ComposedLayoutINSA_7SwizzleILi3ELi4ELi3EEENSA_18smem_ptr_flag_bitsILi16EEENSV_INSB_IJNSB_IJNSC_ILi8EEENSC_ILi16EEEEEENSB_IJSI_SD_EEENSB_IJSD_NSC_ILi7EEEEEEEEENSB_IJNSB_IJSI_NSC_ILi512EEEEEENSB_IJSD_SW_EEENSB_IJSW_NSC_ILi8192EEEEEEEEEEEEEvEENS13_INSA_13SM90_TMA_LOADENS15_IS17_S19_NSV_INSB_IJNSB_IJSI_NSC_ILi2EEEEEENSB_IJS1A_S1A_EEES1F_EEENSB_IJNSB_IJSD_NSC_ILi4096EEEEEES1I_S1L_EEEEEEEvEEEENS_8epilogue10collective6detail29Sm90TmaWarpSpecializedAdapterINS23_15DefaultEpilogueISL_NSB_IJNSB_IJlllEEESD_SW_EEES28_NS22_6thread17LinearCombinationISL_Li1EffLNS29_9ScaleType4KindE0ELNS_15FloatRoundStyleE2ESL_EENS_4gemm15EpilogueDefaultEEEEEvvEEEEvNT_6ParamsE --------------------------
	.section	.nv.info._ZN7cutlass13device_kernelINS_4conv6kernel13ConvUniversalINS1_16ConvProblemShapeILNS1_8OperatorE1ELi2EEENS1_10collective14CollectiveConvINS1_46MainloopSm90TmaGmmaWarpSpecializedImplicitGemmILS5_1ELi7ELi2EN4cute5tupleIJNSA_1CILi1EEESD_SD_EEENS1_36KernelImplicitTmaWarpSpecializedSm90ELi1EEENSB_IJNSC_ILi128EEESH_NSB_IJNSC_ILi64EEEEEEEEENS_6half_tESL_NSA_8TiledMMAINSA_8MMA_AtomIJNSA_4SM904GMMA26MMA_64x128x16_F32F16F16_SSILNSP_5MajorE0ELSR_1ELNSP_7ScaleInE1ELSS_1EEEEEENSA_6LayoutISE_NSB_IJNSC_ILi0EEESW_SW_EEEEENSB_IJNSA_10UnderscoreESZ_SZ_EEEEENS7_6detail26Sm90ImplicitGemmTileTraitsINSA_20SM90_TMA_LOAD_IM2COLENSA_14ComposedLayoutINSA_7SwizzleILi3ELi4ELi3EEENSA_18smem_ptr_flag_bitsILi16EEENSV_INSB_IJNSB_IJNSC_ILi8EEENSC_ILi16EEEEEENSB_IJSI_SD_EEENSB_IJSD_NSC_ILi7EEEEEEEEENSB_IJNSB_IJSI_NSC_ILi512EEEEEENSB_IJSD_SW_EEENSB_IJSW_NSC_ILi8192EEEEEEEEEEEEEvEENS13_INSA_13SM90_TMA_LOADENS15_IS17_S19_NSV_INSB_IJNSB_IJSI_NSC_ILi2EEEEEENSB_IJS1A_S1A_EEES1F_EEENSB_IJNSB_IJSD_NSC_ILi4096EEEEEES1I_S1L_EEEEEEEvEEEENS_8epilogue10collective6detail29Sm90TmaWarpSpecializedAdapterINS23_15DefaultEpilogueISL_NSB_IJNSB_IJlllEEESD_SW_EEES28_NS22_6thread17LinearCombinationISL_Li1EffLNS29_9ScaleType4KindE0ELNS_15FloatRoundStyleE2ESL_EENS_4gemm15EpilogueDefaultEEEEEvvEEEEvNT_6ParamsE,"",@"SHT_CUDA_INFO"
	.sectionflags	@""
	.align	4


	//----- nvinfo : EIATTR_CUDA_API_VERSION
	.align		4
        /*0000*/ 	.byte	0x04, 0x37
        /*0002*/ 	.short	(.L_18 - .L_17)
.L_17:
        /*0004*/ 	.word	0x00000082


	//----- nvinfo : EIATTR_KPARAM_INFO
	.align		4
.L_18:
        /*0008*/ 	.byte	0x04, 0x17
        /*000a*/ 	.short	(.L_20 - .L_19)
.L_19:
        /*000c*/ 	.word	0x00000000
        /*0010*/ 	.short	0x0000
        /*0012*/ 	.short	0x0070
        /*0014*/ 	.byte	0x00, 0xf0, 0x01, 0x0e


	//----- nvinfo : EIATTR_SPARSE_MMA_MASK
	.align		4
.L_20:
        /*0018*/ 	.byte	0x03, 0x50
        /*001a*/ 	.short	0x0000


	//----- nvinfo : EIATTR_MAXREG_COUNT
	.align		4
        /*001c*/ 	.byte	0x03, 0x1b
        /*001e*/ 	.short	0x00ff


	//----- nvinfo : EIATTR_NUM_BARRIERS
	.align		4
        /*0020*/ 	.byte	0x02, 0x4c
        /*0022*/ 	.byte	0x01
	.zero		1


	//----- nvinfo : EIATTR_MERCURY_ISA_VERSION
	.align		4
        /*0024*/ 	.byte	0x03, 0x5f
        /*0026*/ 	.short	0x0101


	//----- nvinfo : EIATTR_COOP_GROUP_MASK_REGIDS
	.align		4
        /*0028*/ 	.byte	0x04, 0x29
        /*002a*/ 	.short	(.L_22 - .L_21)


	//   ....[0]....
.L_21:
        /*002c*/ 	.word	0xffffffff


	//   ....[1]....
        /*0030*/ 	.word	0xffffffff


	//   ....[2]....
        /*0034*/ 	.word	0xffffffff


	//----- nvinfo : EIATTR_COOP_GROUP_INSTR_OFFSETS
	.align		4
.L_22:
        /*0038*/ 	.byte	0x04, 0x28
        /*003a*/ 	.short	(.L_24 - .L_23)


	//   ....[0]....
.L_23:
        /*003c*/ 	.word	0x00000060


	//   ....[1]....
        /*0040*/ 	.word	0x00000070


	//   ....[2]....
        /*0044*/ 	.word	0x00000130


	//----- nvinfo : EIATTR_MBARRIER_INSTR_OFFSETS
	.align		4
.L_24:
        /*0048*/ 	.byte	0x04, 0x39
        /*004a*/ 	.short	(.L_26 - .L_25)


	//   ....[0]....
.L_25:
        /*004c*/ 	.word	0x00000250
        /*0050*/ 	.word	0x000000ff
        /*0054*/ 	.word	0x00038000
        /*0058*/ 	.short	0x0100
        /*005a*/ 	.byte	0x08
	.zero		1


	//   ....[1]....
        /*005c*/ 	.word	0x00000260
        /*0060*/ 	.word	0x000000ff
        /*0064*/ 	.word	0x00038038
        /*0068*/ 	.short	0x0100
        /*006a*/ 	.byte	0x08
	.zero		1


	//   ....[2]....
        /*006c*/ 	.word	0x00000270
        /*0070*/ 	.word	0x000000ff
        /*0074*/ 	.word	0x00038008
        /*0078*/ 	.short	0x0100
        /*007a*/ 	.byte	0x08
	.zero		1


	//   ....[3]....
        /*007c*/ 	.word	0x00000280
        /*0080*/ 	.word	0x000000ff
        /*0084*/ 	.word	0x00038040
        /*0088*/ 	.short	0x0100
        /*008a*/ 	.byte	0x08
	.zero		1


	//   ....[4]....
        /*008c*/ 	.word	0x00000290
        /*0090*/ 	.word	0x000000ff
        /*0094*/ 	.word	0x00038010
        /*0098*/ 	.short	0x0100
        /*009a*/ 	.byte	0x08
	.zero		1


	//   ....[5]....
        /*009c*/ 	.word	0x000002a0
        /*00a0*/ 	.word	0x000000ff
        /*00a4*/ 	.word	0x00038048
        /*00a8*/ 	.short	0x0100
        /*00aa*/ 	.byte	0x08
	.zero		1


	//   ....[6]....
        /*00ac*/ 	.word	0x000002b0
        /*00b0*/ 	.word	0x000000ff
        /*00b4*/ 	.word	0x00038018
        /*00b8*/ 	.short	0x0100
        /*00ba*/ 	.byte	0x08
	.zero		1


	//   ....[7]....
        /*00bc*/ 	.word	0x000002c0
        /*00c0*/ 	.word	0x000000ff
        /*00c4*/ 	.word	0x00038050
        /*00c8*/ 	.short	0x0100
        /*00ca*/ 	.byte	0x08
	.zero		1


	//   ....[8]....
        /*00cc*/ 	.word	0x000002d0
        /*00d0*/ 	.word	0x000000ff
        /*00d4*/ 	.word	0x00038020
        /*00d8*/ 	.short	0x0100
        /*00da*/ 	.byte	0x08
	.zero		1


	//   ....[9]....
        /*00dc*/ 	.word	0x000002e0
        /*00e0*/ 	.word	0x000000ff
        /*00e4*/ 	.word	0x00038058
        /*00e8*/ 	.short	0x0100
        /*00ea*/ 	.byte	0x08
	.zero		1


	//   ....[10]....
        /*00ec*/ 	.word	0x000002f0
        /*00f0*/ 	.word	0x000000ff
        /*00f4*/ 	.word	0x00038028
        /*00f8*/ 	.short	0x0100
        /*00fa*/ 	.byte	0x08
	.zero		1


	//   ....[11]....
        /*00fc*/ 	.word	0x00000300
        /*0100*/ 	.word	0x000000ff
        /*0104*/ 	.word	0x00038060
        /*0108*/ 	.short	0x0100
        /*010a*/ 	.byte	0x08
	.zero		1


	//   ....[12]....
        /*010c*/ 	.word	0x00000310
        /*0110*/ 	.word	0x000000ff
        /*0114*/ 	.word	0x00038030
        /*0118*/ 	.short	0x0100
        /*011a*/ 	.byte	0x08
	.zero		1


	//   ....[13]....
        /*011c*/ 	.word	0x00000320
        /*0120*/ 	.word	0x000000ff
        /*0124*/ 	.word	0x00038068
        /*0128*/ 	.short	0x0100
        /*012a*/ 	.byte	0x08
	.zero		1


	//   ....[14]....
        /*012c*/ 	.word	0x00000bc0
        /*0130*/ 	.word	0x00000004
        /*0134*/ 	.word	0x00038000
        /*0138*/ 	.short	0x010a
        /*013a*/ 	.byte	0x3f
	.zero		1


	//   ....[15]....
        /*013c*/ 	.word	0x00001020
        /*0140*/ 	.word	0x00000004
        /*0144*/ 	.word	0x00038000
        /*0148*/ 	.short	0x010a
        /*014a*/ 	.byte	0x3f
	.zero		1


	//   ....[16]....
        /*014c*/ 	.word	0x00001300
        /*0150*/ 	.word	0x000000ff
        /*0154*/ 	.word	0x00000000
        /*0158*/ 	.short	0x0101
        /*015a*/ 	.byte	0x08
	.zero		1


	//   ....[17]....
        /*015c*/ 	.word	0x00001510
        /*0160*/ 	.word	0x00000002
        /*0164*/ 	.word	0x00000000
        /*0168*/ 	.short	0x0101
        /*016a*/ 	.byte	0x3f
	.zero		1


	//   ....[18]....
        /*016c*/ 	.word	0x000092a0
        /*0170*/ 	.word	0x0000000c
        /*0174*/ 	.word	0x00038038
        /*0178*/ 	.short	0x010a
        /*017a*/ 	.byte	0x3f
	.zero		1


	//   ....[19]....
        /*017c*/ 	.word	0x000099f0
        /*0180*/ 	.word	0x00000000
        /*0184*/ 	.word	0x00000000
        /*0188*/ 	.short	0x010a
        /*018a*/ 	.byte	0x3f
	.zero		1


	//   ....[20]....
        /*018c*/ 	.word	0x00009aa0
        /*0190*/ 	.word	0x00000000
        /*0194*/ 	.word	0x00000000
        /*0198*/ 	.short	0x010a
        /*019a*/ 	.byte	0x3f
	.zero		1


	//   ....[21]....
        /*019c*/ 	.word	0x00009b50
        /*01a0*/ 	.word	0x00000000
        /*01a4*/ 	.word	0x00000000
        /*01a8*/ 	.short	0x010a
        /*01aa*/ 	.byte	0x3f
	.zero		1


	//   ....[22]....
        /*01ac*/ 	.word	0x00009c00
        /*01b0*/ 	.word	0x00000000
        /*01b4*/ 	.word	0x00000000
        /*01b8*/ 	.short	0x010a
        /*01ba*/ 	.byte	0x3f
	.zero		1


	//   ....[23]....
        /*01bc*/ 	.word	0x00009cb0
        /*01c0*/ 	.word	0x00000000
        /*01c4*/ 	.word	0x00000000
        /*01c8*/ 	.short	0x010a
        /*01ca*/ 	.byte	0x3f
	.zero		1


	//   ....[24]....
        /*01cc*/ 	.word	0x00009d60
        /*01d0*/ 	.word	0x00000000
        /*01d4*/ 	.word	0x00000000
        /*01d8*/ 	.short	0x010a
        /*01da*/ 	.byte	0x3f
	.zero		1


	//   ....[25]....
        /*01dc*/ 	.word	0x00009e10
        /*01e0*/ 	.word	0x00000002
        /*01e4*/ 	.word	0x00000000
        /*01e8*/ 	.short	0x010a
        /*01ea*/ 	.byte	0x3f
	.zero		1


	//----- nvinfo : EIATTR_NUM_MBARRIERS
	.align		4
.L_26:
        /*01ec*/ 	.byte	0x03, 0x38
        /*01ee*/ 	.short	0x000e


	//----- nvinfo : EIATTR_EXIT_INSTR_OFFSETS
	.align		4
        /*01f0*/ 	.byte	0x04, 0x1c
        /*01f2*/ 	.short	(.L_28 - .L_27)


	//   ....[0]....
.L_27:
        /*01f4*/ 	.word	0x000006f0


	//   ....[1]....
        /*01f8*/ 	.word	0x00001660


	//   ....[2]....
        /*01fc*/ 	.word	0x00006b60


	//   ....[3]....
        /*0200*/ 	.word	0x00006b90


	//   ....[4]....
        /*0204*/ 	.word	0x00009030


	//   ....[5]....
        /*0208*/ 	.word	0x00009060


	//   ....[6]....
        /*020c*/ 	.word	0x00009080


	//   ....[7]....
        /*0210*/ 	.word	0x000098f0


	//   ....[8]....
        /*0214*/ 	.word	0x00009e40


	//----- nvinfo : EIATTR_MAX_THREADS
	.align		4
.L_28:
        /*0218*/ 	.byte	0x04, 0x05
        /*021a*/ 	.short	(.L_30 - .L_29)
.L_29:
        /*021c*/ 	.word	0x00000100
        /*0220*/ 	.word	0x00000001
        /*0224*/ 	.word	0x00000001


	//----- nvinfo : EIATTR_CRS_STACK_SIZE
	.align		4
.L_30:
        /*0228*/ 	.byte	0x04, 0x1e
        /*022a*/ 	.short	(.L_32 - .L_31)
.L_31:
        /*022c*/ 	.word	0x00000000


	//----- nvinfo : EIATTR_CBANK_PARAM_SIZE
	.align		4
.L_32:
        /*0230*/ 	.byte	0x03, 0x19
        /*0232*/ 	.short	0x03f0


	//----- nvinfo : EIATTR_PARAM_CBANK
	.align		4
        /*0234*/ 	.byte	0x04, 0x0a
        /*0236*/ 	.short	(.L_34 - .L_33)
	.align		4
.L_33:
        /*0238*/ 	.word	index@(.nv.constant0._ZN7cutlass13device_kernelINS_4conv6kernel13ConvUniversalINS1_16ConvProblemShapeILNS1_8OperatorE1ELi2EEENS1_10collective14CollectiveConvINS1_46MainloopSm90TmaGmmaWarpSpecializedImplicitGemmILS5_1ELi7ELi2EN4cute5tupleIJNSA_1CILi1EEESD_SD_EEENS1_36KernelImplicitTmaWarpSpecializedSm90ELi1EEENSB_IJNSC_ILi128EEESH_NSB_IJNSC_ILi64EEEEEEEEENS_6half_tESL_NSA_8TiledMMAINSA_8MMA_AtomIJNSA_4SM904GMMA26MMA_64x128x16_F32F16F16_SSILNSP_5MajorE0ELSR_1ELNSP_7ScaleInE1ELSS_1EEEEEENSA_6LayoutISE_NSB_IJNSC_ILi0EEESW_SW_EEEEENSB_IJNSA_10UnderscoreESZ_SZ_EEEEENS7_6detail26Sm90ImplicitGemmTileTraitsINSA_20SM90_TMA_LOAD_IM2COLENSA_14ComposedLayoutINSA_7SwizzleILi3ELi4ELi3EEENSA_18smem_ptr_flag_bitsILi16EEENSV_INSB_IJNSB_IJNSC_ILi8EEENSC_ILi16EEEEEENSB_IJSI_SD_EEENSB_IJSD_NSC_ILi7EEEEEEEEENSB_IJNSB_IJSI_NSC_ILi512EEEEEENSB_IJSD_SW_EEENSB_IJSW_NSC_ILi8192EEEEEEEEEEEEEvEENS13_INSA_13SM90_TMA_LOADENS15_IS17_S19_NSV_INSB_IJNSB_IJSI_NSC_ILi2EEEEEENSB_IJS1A_S1A_EEES1F_EEENSB_IJNSB_IJSD_NSC_ILi4096EEEEEES1I_S1L_EEEEEEEvEEEENS_8epilogue10collective6detail29Sm90TmaWarpSpecializedAdapterINS23_15DefaultEpilogueISL_NSB_IJNSB_IJlllEEESD_SW_EEES28_NS22_6thread17LinearCombinationISL_Li1EffLNS29_9ScaleType4KindE0ELNS_15FloatRoundStyleE2ESL_EENS_4gemm15EpilogueDefaultEEEEEvvEEEEvNT_6ParamsE)
        /*023c*/ 	.short	0x0210
        /*023e*/ 	.short	0x03f0


	//----- nvinfo : EIATTR_SW_WAR
	.align		4
.L_34:
        /*0240*/ 	.byte	0x04, 0x36
        /*0242*/ 	.short	(.L_36 - .L_35)
.L_35:
        /*0244*/ 	.word	0x00000008
.L_36:


//--------------------- .nv.callgraph             --------------------------
	.section	.nv.callgraph,"",@"SHT_CUDA_CALLGRAPH"
	.align	4
	.sectionentsize	8
	.align		4
        /*0000*/ 	.word	0x00000000
	.align		4
        /*0004*/ 	.word	0xffffffff
	.align		4
        /*0008*/ 	.word	0x00000000
	.align		4
        /*000c*/ 	.word	0xfffffffe
	.align		4
        /*0010*/ 	.word	0x00000000
	.align		4
        /*0014*/ 	.word	0xfffffffd
	.align		4
        /*0018*/ 	.word	0x00000000
	.align		4
        /*001c*/ 	.word	0xfffffffc


//--------------------- .nv.constant4             --------------------------
	.section	.nv.constant4,"a",@progbits
	.align	8
	.align		8
.nv.constant4:
        /*0000*/ 	.dword	_ZN39_INTERNAL_e0523c55_4_k_cu_19187720_35744cuda3std3__45__cpo5beginE
	.align		8
        /*0008*/ 	.dword	_ZN39_INTERNAL_e0523c55_4_k_cu_19187720_35744cuda3std3__45__cpo3endE
	.align		8
        /*0010*/ 	.dword	_ZN39_INTERNAL_e0523c55_4_k_cu_19187720_35744cuda3std3__45__cpo6cbeginE
	.align		8
        /*0018*/ 	.dword	_ZN39_INTERNAL_e0523c55_4_k_cu_19187720_35744cuda3std3__45__cpo4cendE
	.align		8
        /*0020*/ 	.dword	_ZN39_INTERNAL_e0523c55_4_k_cu_19187720_35744cuda3std3__441_GLOBAL__N__e0523c55_4_k_cu_19187720_35746ignoreE
	.align		8
        /*0028*/ 	.dword	_ZN39_INTERNAL_e0523c55_4_k_cu_19187720_35744cuda3std3__419piecewise_constructE
	.align		8
        /*0030*/ 	.dword	_ZN39_INTERNAL_e0523c55_4_k_cu_19187720_35744cuda3std3__48in_placeE
	.align		8
        /*0038*/ 	.dword	_ZN39_INTERNAL_e0523c55_4_k_cu_19187720_35744cuda3std6ranges3__45__cpo4swapE
	.align		8
        /*0040*/ 	.dword	_ZN39_INTERNAL_e0523c55_4_k_cu_19187720_35744cuda3std6ranges3__45__cpo9iter_moveE
	.align		8
        /*0048*/ 	.dword	_ZN39_INTERNAL_e0523c55_4_k_cu_19187720_35744cute7productE
	.align		8
        /*0050*/ 	.dword	_ZN39_INTERNAL_e0523c55_4_k_cu_19187720_35744cute1_E


//--------------------- .text._ZN7cutlass13device_kernelINS_4conv6kernel13ConvUniversalINS1_16ConvProblemShapeILNS1_8OperatorE1ELi2EEENS1_10collective14CollectiveConvINS1_46MainloopSm90TmaGmmaWarpSpecializedImplicitGemmILS5_1ELi7ELi2EN4cute5tupleIJNSA_1CILi1EEESD_SD_EEENS1_36KernelImplicitTmaWarpSpecializedSm90ELi1EEENSB_IJNSC_ILi128EEESH_NSB_IJNSC_ILi64EEEEEEEEENS_6half_tESL_NSA_8TiledMMAINSA_8MMA_AtomIJNSA_4SM904GMMA26MMA_64x128x16_F32F16F16_SSILNSP_5MajorE0ELSR_1ELNSP_7ScaleInE1ELSS_1EEEEEENSA_6LayoutISE_NSB_IJNSC_ILi0EEESW_SW_EEEEENSB_IJNSA_10UnderscoreESZ_SZ_EEEEENS7_6detail26Sm90ImplicitGemmTileTraitsINSA_20SM90_TMA_LOAD_IM2COLENSA_14ComposedLayoutINSA_7SwizzleILi3ELi4ELi3EEENSA_18smem_ptr_flag_bitsILi16EEENSV_INSB_IJNSB_IJNSC_ILi8EEENSC_ILi16EEEEEENSB_IJSI_SD_EEENSB_IJSD_NSC_ILi7EEEEEEEEENSB_IJNSB_IJSI_NSC_ILi512EEEEEENSB_IJSD_SW_EEENSB_IJSW_NSC_ILi8192EEEEEEEEEEEEEvEENS13_INSA_13SM90_TMA_LOADENS15_IS17_S19_NSV_INSB_IJNSB_IJSI_NSC_ILi2EEEEEENSB_IJS1A_S1A_EEES1F_EEENSB_IJNSB_IJSD_NSC_ILi4096EEEEEES1I_S1L_EEEEEEEvEEEENS_8epilogue10collective6detail29Sm90TmaWarpSpecializedAdapterINS23_15DefaultEpilogueISL_NSB_IJNSB_IJlllEEESD_SW_EEES28_NS22_6thread17LinearCombinationISL_Li1EffLNS29_9ScaleType4KindE0ELNS_15FloatRoundStyleE2ESL_EENS_4gemm15EpilogueDefaultEEEEEvvEEEEvNT_6ParamsE --------------------------
	.section	.text._ZN7cutlass13device_kernelINS_4conv6kernel13ConvUniversalINS1_16ConvProblemShapeILNS1_8OperatorE1ELi2EEENS1_10collective14CollectiveConvINS1_46MainloopSm90TmaGmmaWarpSpecializedImplicitGemmILS5_1ELi7ELi2EN4cute5tupleIJNSA_1CILi1EEESD_SD_EEENS1_36KernelImplicitTmaWarpSpecializedSm90ELi1EEENSB_IJNSC_ILi128EEESH_NSB_IJNSC_ILi64EEEEEEEEENS_6half_tESL_NSA_8TiledMMAINSA_8MMA_AtomIJNSA_4SM904GMMA26MMA_64x128x16_F32F16F16_SSILNSP_5MajorE0ELSR_1ELNSP_7ScaleInE1ELSS_1EEEEEENSA_6LayoutISE_NSB_IJNSC_ILi0EEESW_SW_EEEEENSB_IJNSA_10UnderscoreESZ_SZ_EEEEENS7_6detail26Sm90ImplicitGemmTileTraitsINSA_20SM90_TMA_LOAD_IM2COLENSA_14ComposedLayoutINSA_7SwizzleILi3ELi4ELi3EEENSA_18smem_ptr_flag_bitsILi16EEENSV_INSB_IJNSB_IJNSC_ILi8EEENSC_ILi16EEEEEENSB_IJSI_SD_EEENSB_IJSD_NSC_ILi7EEEEEEEEENSB_IJNSB_IJSI_NSC_ILi512EEEEEENSB_IJSD_SW_EEENSB_IJSW_NSC_ILi8192EEEEEEEEEEEEEvEENS13_INSA_13SM90_TMA_LOADENS15_IS17_S19_NSV_INSB_IJNSB_IJSI_NSC_ILi2EEEEEENSB_IJS1A_S1A_EEES1F_EEENSB_IJNSB_IJSD_NSC_ILi4096EEEEEES1I_S1L_EEEEEEEvEEEENS_8epilogue10collective6detail29Sm90TmaWarpSpecializedAdapterINS23_15DefaultEpilogueISL_NSB_IJNSB_IJlllEEESD_SW_EEES28_NS22_6thread17LinearCombinationISL_Li1EffLNS29_9ScaleType4KindE0ELNS_15FloatRoundStyleE2ESL_EENS_4gemm15EpilogueDefaultEEEEEvvEEEEvNT_6ParamsE,"ax",@progbits
	.align	128
.text._ZN7cutlass13device_kernelINS_4conv6kernel13ConvUniversalINS1_16ConvProblemShapeILNS1_8OperatorE1ELi2EEENS1_10collective14CollectiveConvINS1_46MainloopSm90TmaGmmaWarpSpecializedImplicitGemmILS5_1ELi7ELi2EN4cute5tupleIJNSA_1CILi1EEESD_SD_EEENS1_36KernelImplicitTmaWarpSpecializedSm90ELi1EEENSB_IJNSC_ILi128EEESH_NSB_IJNSC_ILi64EEEEEEEEENS_6half_tESL_NSA_8TiledMMAINSA_8MMA_AtomIJNSA_4SM904GMMA26MMA_64x128x16_F32F16F16_SSILNSP_5MajorE0ELSR_1ELNSP_7ScaleInE1ELSS_1EEEEEENSA_6LayoutISE_NSB_IJNSC_ILi0EEESW_SW_EEEEENSB_IJNSA_10UnderscoreESZ_SZ_EEEEENS7_6detail26Sm90ImplicitGemmTileTraitsINSA_20SM90_TMA_LOAD_IM2COLENSA_14ComposedLayoutINSA_7SwizzleILi3ELi4ELi3EEENSA_18smem_ptr_flag_bitsILi16EEENSV_INSB_IJNSB_IJNSC_ILi8EEENSC_ILi16EEEEEENSB_IJSI_SD_EEENSB_IJSD_NSC_ILi7EEEEEEEEENSB_IJNSB_IJSI_NSC_ILi512EEEEEENSB_IJSD_SW_EEENSB_IJSW_NSC_ILi8192EEEEEEEEEEEEEvEENS13_INSA_13SM90_TMA_LOADENS15_IS17_S19_NSV_INSB_IJNSB_IJSI_NSC_ILi2EEEEEENSB_IJS1A_S1A_EEES1F_EEENSB_IJNSB_IJSD_NSC_ILi4096EEEEEES1I_S1L_EEEEEEEvEEEENS_8epilogue10collective6detail29Sm90TmaWarpSpecializedAdapterINS23_15DefaultEpilogueISL_NSB_IJNSB_IJlllEEESD_SW_EEES28_NS22_6thread17LinearCombinationISL_Li1EffLNS29_9ScaleType4KindE0ELNS_15FloatRoundStyleE2ESL_EENS_4gemm15EpilogueDefaultEEEEEvvEEEEvNT_6ParamsE:
        .type           _ZN7cutlass13device_kernelINS_4conv6kernel13ConvUniversalINS1_16ConvProblemShapeILNS1_8OperatorE1ELi2EEENS1_10collective14CollectiveConvINS1_46MainloopSm90TmaGmmaWarpSpecializedImplicitGemmILS5_1ELi7ELi2EN4cute5tupleIJNSA_1CILi1EEESD_SD_EEENS1_36KernelImplicitTmaWarpSpecializedSm90ELi1EEENSB_IJNSC_ILi128EEESH_NSB_IJNSC_ILi64EEEEEEEEENS_6half_tESL_NSA_8TiledMMAINSA_8MMA_AtomIJNSA_4SM904GMMA26MMA_64x128x16_F32F16F16_SSILNSP_5MajorE0ELSR_1ELNSP_7ScaleInE1ELSS_1EEEEEENSA_6LayoutISE_NSB_IJNSC_ILi0EEESW_SW_EEEEENSB_IJNSA_10UnderscoreESZ_SZ_EEEEENS7_6detail26Sm90ImplicitGemmTileTraitsINSA_20SM90_TMA_LOAD_IM2COLENSA_14ComposedLayoutINSA_7SwizzleILi3ELi4ELi3EEENSA_18smem_ptr_flag_bitsILi16EEENSV_INSB_IJNSB_IJNSC_ILi8EEENSC_ILi16EEEEEENSB_IJSI_SD_EEENSB_IJSD_NSC_ILi7EEEEEEEEENSB_IJNSB_IJSI_NSC_ILi512EEEEEENSB_IJSD_SW_EEENSB_IJSW_NSC_ILi8192EEEEEEEEEEEEEvEENS13_INSA_13SM90_TMA_LOADENS15_IS17_S19_NSV_INSB_IJNSB_IJSI_NSC_ILi2EEEEEENSB_IJS1A_S1A_EEES1F_EEENSB_IJNSB_IJSD_NSC_ILi4096EEEEEES1I_S1L_EEEEEEEvEEEENS_8epilogue10collective6detail29Sm90TmaWarpSpecializedAdapterINS23_15DefaultEpilogueISL_NSB_IJNSB_IJlllEEESD_SW_EEES28_NS22_6thread17LinearCombinationISL_Li1EffLNS29_9ScaleType4KindE0ELNS_15FloatRoundStyleE2ESL_EENS_4gemm15EpilogueDefaultEEEEEvvEEEEvNT_6ParamsE,@function
        .size           _ZN7cutlass13device_kernelINS_4conv6kernel13ConvUniversalINS1_16ConvProblemShapeILNS1_8OperatorE1ELi2EEENS1_10collective14CollectiveConvINS1_46MainloopSm90TmaGmmaWarpSpecializedImplicitGemmILS5_1ELi7ELi2EN4cute5tupleIJNSA_1CILi1EEESD_SD_EEENS1_36KernelImplicitTmaWarpSpecializedSm90ELi1EEENSB_IJNSC_ILi128EEESH_NSB_IJNSC_ILi64EEEEEEEEENS_6half_tESL_NSA_8TiledMMAINSA_8MMA_AtomIJNSA_4SM904GMMA26MMA_64x128x16_F32F16F16_SSILNSP_5MajorE0ELSR_1ELNSP_7ScaleInE1ELSS_1EEEEEENSA_6LayoutISE_NSB_IJNSC_ILi0EEESW_SW_EEEEENSB_IJNSA_10UnderscoreESZ_SZ_EEEEENS7_6detail26Sm90ImplicitGemmTileTraitsINSA_20SM90_TMA_LOAD_IM2COLENSA_14ComposedLayoutINSA_7SwizzleILi3ELi4ELi3EEENSA_18smem_ptr_flag_bitsILi16EEENSV_INSB_IJNSB_IJNSC_ILi8EEENSC_ILi16EEEEEENSB_IJSI_SD_EEENSB_IJSD_NSC_ILi7EEEEEEEEENSB_IJNSB_IJSI_NSC_ILi512EEEEEENSB_IJSD_SW_EEENSB_IJSW_NSC_ILi8192EEEEEEEEEEEEEvEENS13_INSA_13SM90_TMA_LOADENS15_IS17_S19_NSV_INSB_IJNSB_IJSI_NSC_ILi2EEEEEENSB_IJS1A_S1A_EEES1F_EEENSB_IJNSB_IJSD_NSC_ILi4096EEEEEES1I_S1L_EEEEEEEvEEEENS_8epilogue10collective6detail29Sm90TmaWarpSpecializedAdapterINS23_15DefaultEpilogueISL_NSB_IJNSB_IJlllEEESD_SW_EEES28_NS22_6thread17LinearCombinationISL_Li1EffLNS29_9ScaleType4KindE0ELNS_15FloatRoundStyleE2ESL_EENS_4gemm15EpilogueDefaultEEEEEvvEEEEvNT_6ParamsE,(.L_x_288 - _ZN7cutlass13device_kernelINS_4conv6kernel13ConvUniversalINS1_16ConvProblemShapeILNS1_8OperatorE1ELi2EEENS1_10collective14CollectiveConvINS1_46MainloopSm90TmaGmmaWarpSpecializedImplicitGemmILS5_1ELi7ELi2EN4cute5tupleIJNSA_1CILi1EEESD_SD_EEENS1_36KernelImplicitTmaWarpSpecializedSm90ELi1EEENSB_IJNSC_ILi128EEESH_NSB_IJNSC_ILi64EEEEEEEEENS_6half_tESL_NSA_8TiledMMAINSA_8MMA_AtomIJNSA_4SM904GMMA26MMA_64x128x16_F32F16F16_SSILNSP_5MajorE0ELSR_1ELNSP_7ScaleInE1ELSS_1EEEEEENSA_6LayoutISE_NSB_IJNSC_ILi0EEESW_SW_EEEEENSB_IJNSA_10UnderscoreESZ_SZ_EEEEENS7_6detail26Sm90ImplicitGemmTileTraitsINSA_20SM90_TMA_LOAD_IM2COLENSA_14ComposedLayoutINSA_7SwizzleILi3ELi4ELi3EEENSA_18smem_ptr_flag_bitsILi16EEENSV_INSB_IJNSB_IJNSC_ILi8EEENSC_ILi16EEEEEENSB_IJSI_SD_EEENSB_IJSD_NSC_ILi7EEEEEEEEENSB_IJNSB_IJSI_NSC_ILi512EEEEEENSB_IJSD_SW_EEENSB_IJSW_NSC_ILi8192EEEEEEEEEEEEEvEENS13_INSA_13SM90_TMA_LOADENS15_IS17_S19_NSV_INSB_IJNSB_IJSI_NSC_ILi2EEEEEENSB_IJS1A_S1A_EEES1F_EEENSB_IJNSB_IJSD_NSC_ILi4096EEEEEES1I_S1L_EEEEEEEvEEEENS_8epilogue10collective6detail29Sm90TmaWarpSpecializedAdapterINS23_15DefaultEpilogueISL_NSB_IJNSB_IJlllEEESD_SW_EEES28_NS22_6thread17LinearCombinationISL_Li1EffLNS29_9ScaleType4KindE0ELNS_15FloatRoundStyleE2ESL_EENS_4gemm15EpilogueDefaultEEEEEvvEEEEvNT_6ParamsE)
        .other          _ZN7cutlass13device_kernelINS_4conv6kernel13ConvUniversalINS1_16ConvProblemShapeILNS1_8OperatorE1ELi2EEENS1_10collective14CollectiveConvINS1_46MainloopSm90TmaGmmaWarpSpecializedImplicitGemmILS5_1ELi7ELi2EN4cute5tupleIJNSA_1CILi1EEESD_SD_EEENS1_36KernelImplicitTmaWarpSpecializedSm90ELi1EEENSB_IJNSC_ILi128EEESH_NSB_IJNSC_ILi64EEEEEEEEENS_6half_tESL_NSA_8TiledMMAINSA_8MMA_AtomIJNSA_4SM904GMMA26MMA_64x128x16_F32F16F16_SSILNSP_5MajorE0ELSR_1ELNSP_7ScaleInE1ELSS_1EEEEEENSA_6LayoutISE_NSB_IJNSC_ILi0EEESW_SW_EEEEENSB_IJNSA_10UnderscoreESZ_SZ_EEEEENS7_6detail26Sm90ImplicitGemmTileTraitsINSA_20SM90_TMA_LOAD_IM2COLENSA_14ComposedLayoutINSA_7SwizzleILi3ELi4ELi3EEENSA_18smem_ptr_flag_bitsILi16EEENSV_INSB_IJNSB_IJNSC_ILi8EEENSC_ILi16EEEEEENSB_IJSI_SD_EEENSB_IJSD_NSC_ILi7EEEEEEEEENSB_IJNSB_IJSI_NSC_ILi512EEEEEENSB_IJSD_SW_EEENSB_IJSW_NSC_ILi8192EEEEEEEEEEEEEvEENS13_INSA_13SM90_TMA_LOADENS15_IS17_S19_NSV_INSB_IJNSB_IJSI_NSC_ILi2EEEEEENSB_IJS1A_S1A_EEES1F_EEENSB_IJNSB_IJSD_NSC_ILi4096EEEEEES1I_S1L_EEEEEEEvEEEENS_8epilogue10collective6detail29Sm90TmaWarpSpecializedAdapterINS23_15DefaultEpilogueISL_NSB_IJNSB_IJlllEEESD_SW_EEES28_NS22_6thread17LinearCombinationISL_Li1EffLNS29_9ScaleType4KindE0ELNS_15FloatRoundStyleE2ESL_EENS_4gemm15EpilogueDefaultEEEEEvvEEEEvNT_6ParamsE,@"STO_CUDA_ENTRY STV_DEFAULT"
_ZN7cutlass13device_kernelINS_4conv6kernel13ConvUniversalINS1_16ConvProblemShapeILNS1_8OperatorE1ELi2EEENS1_10collective14CollectiveConvINS1_46MainloopSm90TmaGmmaWarpSpecializedImplicitGemmILS5_1ELi7ELi2EN4cute5tupleIJNSA_1CILi1EEESD_SD_EEENS1_36KernelImplicitTmaWarpSpecializedSm90ELi1EEENSB_IJNSC_ILi128EEESH_NSB_IJNSC_ILi64EEEEEEEEENS_6half_tESL_NSA_8TiledMMAINSA_8MMA_AtomIJNSA_4SM904GMMA26MMA_64x128x16_F32F16F16_SSILNSP_5MajorE0ELSR_1ELNSP_7ScaleInE1ELSS_1EEEEEENSA_6LayoutISE_NSB_IJNSC_ILi0EEESW_SW_EEEEENSB_IJNSA_10UnderscoreESZ_SZ_EEEEENS7_6detail26Sm90ImplicitGemmTileTraitsINSA_20SM90_TMA_LOAD_IM2COLENSA_14ComposedLayoutINSA_7SwizzleILi3ELi4ELi3EEENSA_18smem_ptr_flag_bitsILi16EEENSV_INSB_IJNSB_IJNSC_ILi8EEENSC_ILi16EEEEEENSB_IJSI_SD_EEENSB_IJSD_NSC_ILi7EEEEEEEEENSB_IJNSB_IJSI_NSC_ILi512EEEEEENSB_IJSD_SW_EEENSB_IJSW_NSC_ILi8192EEEEEEEEEEEEEvEENS13_INSA_13SM90_TMA_LOADENS15_IS17_S19_NSV_INSB_IJNSB_IJSI_NSC_ILi2EEEEEENSB_IJS1A_S1A_EEES1F_EEENSB_IJNSB_IJSD_NSC_ILi4096EEEEEES1I_S1L_EEEEEEEvEEEENS_8epilogue10collective6detail29Sm90TmaWarpSpecializedAdapterINS23_15DefaultEpilogueISL_NSB_IJNSB_IJlllEEESD_SW_EEES28_NS22_6thread17LinearCombinationISL_Li1EffLNS29_9ScaleType4KindE0ELNS_15FloatRoundStyleE2ESL_EENS_4gemm15EpilogueDefaultEEEEEvvEEEEvNT_6ParamsE:
[----:B------:R-:W-:Y:S01]  /*0000*/  LDC R1, c[0x0][0x28] ;  /* 0x00000a00ff017b82 */ /* 0x000fe20000000800 */
[----:B------:R-:W0:Y:S01]  /*0010*/  S2R R6, SR_TID.X ;  /* 0x0000000000067919 */ /* 0x000e220000002100 */
[----:B------:R-:W-:Y:S01]  /*0020*/  ELECT P0, URZ, PT ;  /* 0x00000000003f782f */ /* 0x000fe20003800000 */
[----:B------:R-:W-:Y:S01]  /*0030*/  BSSY B0, `(.L_x_0) ;  /* 0x000000f000007945 */ /* 0x000fe20003800000 */
[--C-:B0-----:R-:W-:Y:S02]  /*0040*/  SHF.R.U32.HI R0, RZ, 0x5, R6.reuse ;  /* 0x00000005ff007819 */ /* 0x101fe40000011606 */
[----:B------:R-:W-:-:S03]  /*0050*/  SHF.R.U32.HI R3, RZ, 0x7, R6 ;  /* 0x00000007ff037819 */ /* 0x000fc60000011606 */
[----:B------:R-:W0:Y:S04]  /*0060*/  SHFL.IDX PT, R2, R0, RZ, 0x1f ;  /* 0x00001fff00027589 */ /* 0x000e2800000e0000 */
[----:B------:R1:W2:Y:S01]  /*0070*/  SHFL.IDX PT, R5, R3, RZ, 0x1f ;  /* 0x00001fff03057589 */ /* 0x0002a200000e0000 */
[----:B0-----:R-:W-:-:S13]  /*0080*/  ISETP.NE.OR P0, PT, R2, RZ, !P0 ;  /* 0x000000ff0200720c */ /* 0x001fda0004705670 */
[----:B-12---:R-:W-:Y:S05]  /*0090*/  @P0 BRA `(.L_x_1) ;  /* 0x0000000000200947 */ /* 0x006fea0003800000 */
[----:B------:R-:W-:Y:S02]  /*00a0*/  ULDC.64 UR4, c[0x0][0x198] ;  /* 0x0000660000047ab9 */ /* 0x000fe40000000a00 */
[----:B------:R-:W-:Y:S02]  /*00b0*/  UIADD3 UR6, UP0, UR4, 0xf0, URZ ;  /* 0x000000f004067890 */ /* 0x000fe4000ff1e03f */
[----:B------:R-:W-:Y:S02]  /*00c0*/  UIADD3 UR4, UP1, UR4, 0x1f0, URZ ;  /* 0x000001f004047890 */ /* 0x000fe4000ff3e03f */
[----:B------:R-:W-:Y:S02]  /*00d0*/  UIADD3.X UR7, URZ, UR5, URZ, UP0, !UPT ;  /* 0x000000053f077290 */ /* 0x000fe400087fe43f */
[----:B------:R-:W-:-:S07]  /*00e0*/  UIADD3.X UR5, URZ, UR5, URZ, UP1, !UPT ;  /* 0x000000053f057290 */ /* 0x000fce0008ffe43f */
[----:B------:R0:W-:Y:S02]  /*00f0*/  UTMACCTL.PF [UR6] ;  /* 0x00000000060079b9 */ /* 0x0001e40008040000 */
[----:B------:R0:W-:Y:S02]  /*0100*/  UTMACCTL.PF [UR4] ;  /* 0x00000000040079b9 */ /* 0x0001e40008040000 */
[----:B0-----:R-:W-:Y:S01]  /*0110*/  NOP ;  /* 0x0000000000007918 */ /* 0x001fe20000000000 */
.L_x_1:
[----:B------:R-:W-:Y:S05]  /*0120*/  BSYNC B0 ;  /* 0x0000000000007941 */ /* 0x000fea0003800000 */
.L_x_0:
[----:B------:R-:W0:Y:S01]  /*0130*/  SHFL.IDX PT, R0, R0, RZ, 0x1f ;  /* 0x00001fff00007589 */ /* 0x000e2200000e0000 */
[----:B------:R-:W-:-:S04]  /*0140*/  SHF.R.S32.HI R3, RZ, 0x1f, R2 ;  /* 0x0000001fff037819 */ /* 0x000fc80000011402 */
[----:B------:R-:W-:Y:S02]  /*0150*/  LEA.HI R3, R3, R2, RZ, 0x2 ;  /* 0x0000000203037211 */ /* 0x000fe400078f10ff */
[----:B0-----:R-:W-:-:S13]  /*0160*/  ISETP.NE.AND P0, PT, R0, RZ, PT ;  /* 0x000000ff0000720c */ /* 0x001fda0003f05270 */
[----:B------:R-:W-:Y:S05]  /*0170*/  @P0 BRA `(.L_x_2) ;  /* 0x0000000000700947 */ /* 0x000fea0003800000 */
[----:B------:R-:W0:Y:S01]  /*0180*/  S2UR UR8, SR_CgaCtaId ;  /* 0x00000000000879c3 */ /* 0x000e220000008800 */
[----:B------:R-:W-:Y:S01]  /*0190*/  UMOV UR4, 0x400 ;  /* 0x0000040000047882 */ /* 0x000fe20000000000 */
[----:B------:R-:W-:Y:S01]  /*01a0*/  UMOV UR5, 0x1 ;  /* 0x0000000100057882 */ /* 0x000fe20000000000 */
[----:B------:R-:W-:Y:S01]  /*01b0*/  UMOV UR6, 0x80 ;  /* 0x0000008000067882 */ /* 0x000fe20000000000 */
[----:B------:R-:W-:Y:S01]  /*01c0*/  ELECT P0, URZ, PT ;  /* 0x00000000003f782f */ /* 0x000fe20003800000 */
[----:B------:R-:W-:-:S04]  /*01d0*/  UIADD3 UR6, -UR6, 0x100000, URZ ;  /* 0x0010000006067890 */ /* 0x000fc8000fffe13f */
[----:B------:R-:W-:Y:S02]  /*01e0*/  USHF.L.U32 UR7, UR6, 0xb, URZ ;  /* 0x0000000b06077899 */ /* 0x000fe4000800063f */
[----:B------:R-:W-:Y:S02]  /*01f0*/  USHF.L.U32 UR6, UR6, 0x1, URZ ;  /* 0x0000000106067899 */ /* 0x000fe4000800063f */
[----:B0-----:R-:W-:Y:S02]  /*0200*/  ULEA UR8, UR8, UR4, 0x18 ;  /* 0x0000000408087291 */ /* 0x001fe4000f8ec03f */
[----:B------:R-:W-:-:S04]  /*0210*/  UIADD3 UR4, -UR5, 0x100000, URZ ;  /* 0x0010000005047890 */ /* 0x000fc8000fffe13f */
[----:B------:R-:W-:Y:S02]  /*0220*/  USHF.L.U32 UR5, UR4, 0xb, URZ ;  /* 0x0000000b04057899 */ /* 0x000fe4000800063f */
[----:B------:R-:W-:Y:S01]  /*0230*/  USHF.L.U32 UR4, UR4, 0x1, URZ ;  /* 0x0000000104047899 */ /* 0x000fe2000800063f */
[----:B------:R-:W0:Y:S11]  /*0240*/  FENCE.VIEW.ASYNC.S ;  /* 0x00000000000073c6 */ /* 0x000e360000000000 */
[----:B0-----:R0:W1:Y:S01]  /*0250*/  SYNCS.EXCH.64 URZ, [UR8+0x38000], UR4 ;  /* 0x03800004083f75b2 */ /* 0x0010620008000100 */
[----:B------:R0:W2:Y:S01]  /*0260*/  SYNCS.EXCH.64 URZ, [UR8+0x38038], UR6 ;  /* 0x03803806083f75b2 */ /* 0x0000a20008000100 */
[----:B------:R0:W3:Y:S01]  /*0270*/  SYNCS.EXCH.64 URZ, [UR8+0x38008], UR4 ;  /* 0x03800804083f75b2 */ /* 0x0000e20008000100 */
[----:B------:R0:W4:Y:S01]  /*0280*/  SYNCS.EXCH.64 URZ, [UR8+0x38040], UR6 ;  /* 0x03804006083f75b2 */ /* 0x0001220008000100 */
[----:B------:R0:W0:Y:S01]  /*0290*/  SYNCS.EXCH.64 URZ, [UR8+0x38010], UR4 ;  /* 0x03801004083f75b2 */ /* 0x0000220008000100 */
        /* <DEDUP_REMOVED lines=9> */
[----:B------:R-:W-:Y:S01]  /*0330*/  NOP ;  /* 0x0000000000007918 */ /* 0x000fe20000000000 */
.L_x_2:
[----:B0-----:R-:W-:Y:S01]  /*0340*/  ULDC.64 UR4, c[0x0][0x598] ;  /* 0x0001660000047ab9 */ /* 0x001fe20000000a00 */
[----:B------:R-:W-:Y:S01]  /*0350*/  LOP3.LUT R3, R3, 0xfffffffc, RZ, 0xc0, !PT ;  /* 0xfffffffc03037812 */ /* 0x000fe200078ec0ff */
[----:B------:R-:W-:Y:S01]  /*0360*/  NOP ;  /* 0x0000000000007918 */ /* 0x000fe20000000000 */
[----:B------:R-:W-:Y:S01]  /*0370*/  ISETP.NE.U32.AND P0, PT, RZ, UR4, PT ;  /* 0x00000004ff007c0c */ /* 0x000fe2000bf05070 */
[----:B------:R-:W-:Y:S01]  /*0380*/  NOP ;  /* 0x0000000000007918 */ /* 0x000fe20000000000 */
[----:B-1234-:R-:W-:Y:S01]  /*0390*/  BAR.SYNC.DEFER_BLOCKING 0x0 ;  /* 0x0000000000007b1d */ /* 0x01efe20000010000 */
[----:B------:R-:W-:Y:S01]  /*03a0*/  IMAD.IADD R4, R2, 0x1, -R3 ;  /* 0x0000000102047824 */ /* 0x000fe200078e0a03 */
[----:B------:R-:W-:Y:S02]  /*03b0*/  ISETP.NE.AND.EX P0, PT, RZ, UR5, PT, P0 ;  /* 0x00000005ff007c0c */ /* 0x000fe4000bf05300 */
[C---:B------:R-:W-:Y:S02]  /*03c0*/  ISETP.NE.AND P2, PT, R5.reuse, 0x1, PT ;  /* 0x000000010500780c */ /* 0x040fe40003f45270 */
[----:B------:R-:W-:Y:S01]  /*03d0*/  LOP3.LUT P1, RZ, R5, R4, RZ, 0xfc, !PT ;  /* 0x0000000405ff7212 */ /* 0x000fe2000782fcff */
[----:B------:R-:W-:-:S03]  /*03e0*/  ULDC.64 UR12, c[0x0][0x208] ;  /* 0x00008200000c7ab9 */ /* 0x000fc60000000a00 */
[----:B------:R-:W-:-:S04]  /*03f0*/  SEL R0, RZ, 0x1, P1 ;  /* 0x00000001ff007807 */ /* 0x000fc80000800000 */
[----:B------:R-:W-:Y:S01]  /*0400*/  SEL R0, R0, 0x2, P2 ;  /* 0x0000000200007807 */ /* 0x000fe20001000000 */
[----:B------:R-:W-:Y:S06]  /*0410*/  @!P0 BRA `(.L_x_3) ;  /* 0x00000000001c8947 */ /* 0x000fec0003800000 */
[----:B------:R-:W0:Y:S02]  /*0420*/  LDC.64 R2, c[0x0][0x598] ;  /* 0x00016600ff027b82 */ /* 0x000e240000000a00 */
[----:B0-----:R-:W2:Y:S02]  /*0430*/  LDG.E.64 R2, desc[UR12][R2.64] ;  /* 0x0000000c02027981 */ /* 0x001ea4000c1e1b00 */
[----:B--2---:R-:W-:-:S04]  /*0440*/  ISETP.NE.U32.AND P0, PT, R2, RZ, PT ;  /* 0x000000ff0200720c */ /* 0x004fc80003f05070 */
[----:B------:R-:W-:-:S13]  /*0450*/  ISETP.NE.AND.EX P0, PT, R3, RZ, PT, P0 ;  /* 0x000000ff0300720c */ /* 0x000fda0003f05300 */
[----:B------:R-:W-:Y:S05]  /*0460*/  @!P0 BRA `(.L_x_3) ;  /* 0x0000000000088947 */ /* 0x000fea0003800000 */
[----:B------:R2:W5:Y:S01]  /*0470*/  LD.E R8, desc[UR12][R2.64] ;  /* 0x0000000c02087980 */ /* 0x000562000c101900 */
[----:B------:R-:W-:Y:S05]  /*0480*/  BRA `(.L_x_4) ;  /* 0x0000000000207947 */ /* 0x000fea0003800000 */
.L_x_3:
[----:B------:R-:W-:Y:S02]  /*0490*/  ULDC.64 UR4, c[0x0][0x588] ;  /* 0x0001620000047ab9 */ /* 0x000fe40000000a00 */
[----:B------:R-:W-:-:S04]  /*04a0*/  ISETP.NE.U32.AND P0, PT, RZ, UR4, PT ;  /* 0x00000004ff007c0c */ /* 0x000fc8000bf05070 */
[----:B------:R-:W-:-:S13]  /*04b0*/  ISETP.NE.AND.EX P0, PT, RZ, UR5, PT, P0 ;  /* 0x00000005ff007c0c */ /* 0x000fda000bf05300 */
[----:B------:R-:W-:Y:S05]  /*04c0*/  @!P0 BRA `(.L_x_5) ;  /* 0x00000000000c8947 */ /* 0x000fea0003800000 */
[----:B------:R-:W0:Y:S02]  /*04d0*/  LDC.64 R8, c[0x0][0x588] ;  /* 0x00016200ff087b82 */ /* 0x000e240000000a00 */
[----:B0-----:R1:W5:Y:S01]  /*04e0*/  LDG.E R8, desc[UR12][R8.64] ;  /* 0x0000000c08087981 */ /* 0x001362000c1e1900 */
[----:B------:R-:W-:Y:S05]  /*04f0*/  BRA `(.L_x_4) ;  /* 0x0000000000047947 */ /* 0x000fea0003800000 */
.L_x_5:
[----:B------:R-:W0:Y:S02]  /*0500*/  LDC R8, c[0x0][0x580] ;  /* 0x00016000ff087b82 */ /* 0x000e240000000800 */
.L_x_4:
[----:B------:R-:W-:Y:S02]  /*0510*/  ULDC.64 UR4, c[0x0][0x5a0] ;  /* 0x0001680000047ab9 */ /* 0x000fe40000000a00 */
[----:B------:R-:W-:-:S04]  /*0520*/  ISETP.NE.U32.AND P0, PT, RZ, UR4, PT ;  /* 0x00000004ff007c0c */ /* 0x000fc8000bf05070 */
[----:B------:R-:W-:-:S13]  /*0530*/  ISETP.NE.AND.EX P0, PT, RZ, UR5, PT, P0 ;  /* 0x00000005ff007c0c */ /* 0x000fda000bf05300 */
[----:B------:R-:W-:Y:S05]  /*0540*/  @!P0 BRA `(.L_x_6) ;  /* 0x00000000001c8947 */ /* 0x000fea0003800000 */
[----:B--2---:R-:W2:Y:S02]  /*0550*/  LDC.64 R2, c[0x0][0x5a0] ;  /* 0x00016800ff027b82 */ /* 0x004ea40000000a00 */
[----:B--2---:R-:W2:Y:S02]  /*0560*/  LDG.E.64 R2, desc[UR12][R2.64] ;  /* 0x0000000c02027981 */ /* 0x004ea4000c1e1b00 */
[----:B--2---:R-:W-:-:S04]  /*0570*/  ISETP.NE.U32.AND P0, PT, R2, RZ, PT ;  /* 0x000000ff0200720c */ /* 0x004fc80003f05070 */
[----:B------:R-:W-:-:S13]  /*0580*/  ISETP.NE.AND.EX P0, PT, R3, RZ, PT, P0 ;  /* 0x000000ff0300720c */ /* 0x000fda0003f05300 */
[----:B------:R-:W-:Y:S05]  /*0590*/  @!P0 BRA `(.L_x_6) ;  /* 0x0000000000088947 */ /* 0x000fea0003800000 */
[----:B-1----:R4:W5:Y:S01]  /*05a0*/  LD.E R9, desc[UR12][R2.64] ;  /* 0x0000000c02097980 */ /* 0x002962000c101900 */
[----:B------:R-:W-:Y:S05]  /*05b0*/  BRA `(.L_x_7) ;  /* 0x0000000000207947 */ /* 0x000fea0003800000 */
.L_x_6:
[----:B------:R-:W-:Y:S02]  /*05c0*/  ULDC.64 UR4, c[0x0][0x590] ;  /* 0x0001640000047ab9 */ /* 0x000fe40000000a00 */
[----:B------:R-:W-:-:S04]  /*05d0*/  ISETP.NE.U32.AND P0, PT, RZ, UR4, PT ;  /* 0x00000004ff007c0c */ /* 0x000fc8000bf05070 */
[----:B------:R-:W-:-:S13]  /*05e0*/  ISETP.NE.AND.EX P0, PT, RZ, UR5, PT, P0 ;  /* 0x00000005ff007c0c */ /* 0x000fda000bf05300 */
[----:B------:R-:W-:Y:S05]  /*05f0*/  @!P0 BRA `(.L_x_8) ;  /* 0x00000000000c8947 */ /* 0x000fea0003800000 */
[----:B--2---:R-:W1:Y:S02]  /*0600*/  LDC.64 R2, c[0x0][0x590] ;  /* 0x00016400ff027b82 */ /* 0x004e640000000a00 */
[----:B-1----:R3:W5:Y:S01]  /*0610*/  LDG.E R9, desc[UR12][R2.64] ;  /* 0x0000000c02097981 */ /* 0x002762000c1e1900 */
[----:B------:R-:W-:Y:S05]  /*0620*/  BRA `(.L_x_7) ;  /* 0x0000000000047947 */ /* 0x000fea0003800000 */
.L_x_8:
[----:B-1----:R-:W1:Y:S02]  /*0630*/  LDC R9, c[0x0][0x584] ;  /* 0x00016100ff097b82 */ /* 0x002e640000000800 */
.L_x_7:
[----:B--234-:R-:W2:Y:S01]  /*0640*/  LDC R2, c[0x0][0x3c4] ;  /* 0x0000f100ff027b82 */ /* 0x01cea20000000800 */
[----:B------:R-:W-:-:S07]  /*0650*/  ISETP.NE.AND P0, PT, R5, RZ, PT ;  /* 0x000000ff0500720c */ /* 0x000fce0003f05270 */
[----:B------:R-:W3:Y:S01]  /*0660*/  LDC.64 R10, c[0x0][0x3c8] ;  /* 0x0000f200ff0a7b82 */ /* 0x000ee20000000a00 */
[----:B--2---:R-:W-:-:S05]  /*0670*/  VIADD R2, R2, 0x3f ;  /* 0x0000003f02027836 */ /* 0x004fca0000000000 */
[----:B------:R-:W-:-:S04]  /*0680*/  SHF.R.S32.HI R3, RZ, 0x1f, R2 ;  /* 0x0000001fff037819 */ /* 0x000fc80000011402 */
[----:B------:R-:W-:-:S04]  /*0690*/  LEA.HI R3, R3, R2, RZ, 0x6 ;  /* 0x0000000203037211 */ /* 0x000fc800078f30ff */
[----:B------:R-:W-:-:S05]  /*06a0*/  SHF.R.S32.HI R3, RZ, 0x6, R3 ;  /* 0x00000006ff037819 */ /* 0x000fca0000011403 */
[----:B---3--:R-:W-:-:S04]  /*06b0*/  IMAD R2, R3, R10, RZ ;  /* 0x0000000a03027224 */ /* 0x008fc800078e02ff */
[----:B------:R-:W-:Y:S01]  /*06c0*/  IMAD R2, R2, R11, RZ ;  /* 0x0000000b02027224 */ /* 0x000fe200078e02ff */
[----:B------:R-:W-:Y:S06]  /*06d0*/  @!P0 BRA `(.L_x_9) ;  /* 0x0000008800648947 */ /* 0x000fec0003800000 */
[----:B------:R-:W-:-:S13]  /*06e0*/  ISETP.NE.AND P0, PT, R5, 0x1, PT ;  /* 0x000000010500780c */ /* 0x000fda0003f05270 */
[----:B------:R-:W-:Y:S05]  /*06f0*/  @P0 EXIT ;  /* 0x000000000000094d */ /* 0x000fea0003800000 */
[----:B------:R-:W-:Y:S01]  /*0700*/  ISETP.GE.AND P0, PT, R2, 0x1, PT ;  /* 0x000000010200780c */ /* 0x000fe20003f06270 */
[----:B------:R-:W-:Y:S01]  /*0710*/  UMOV UR4, URZ ;  /* 0x0000003f00047c82 */ /* 0x000fe20008000000 */
[----:B------:R-:W-:Y:S02]  /*0720*/  CS2R R86, SRZ ;  /* 0x0000000000567805 */ /* 0x000fe4000001ff00 */
[----:B------:R-:W-:Y:S02]  /*0730*/  CS2R R88, SRZ ;  /* 0x0000000000587805 */ /* 0x000fe4000001ff00 */
[----:B------:R-:W-:Y:S02]  /*0740*/  CS2R R90, SRZ ;  /* 0x00000000005a7805 */ /* 0x000fe4000001ff00 */
[----:B------:R-:W-:Y:S02]  /*0750*/  CS2R R92, SRZ ;  /* 0x00000000005c7805 */ /* 0x000fe4000001ff00 */
[----:B------:R-:W-:-:S02]  /*0760*/  CS2R R94, SRZ ;  /* 0x00000000005e7805 */ /* 0x000fc4000001ff00 */
[----:B------:R-:W-:Y:S02]  /*0770*/  CS2R R96, SRZ ;  /* 0x0000000000607805 */ /* 0x000fe4000001ff00 */
        /* <DEDUP_REMOVED lines=57> */
[----:B------:R-:W-:Y:S01]  /*0b10*/  CS2R R84, SRZ ;  /* 0x0000000000547805 */ /* 0x000fe2000001ff00 */
[----:B------:R-:W-:Y:S06]  /*0b20*/  @!P0 BRA `(.L_x_10) ;  /* 0x0000000000d88947 */ /* 0x000fec0003800000 */
[----:B------:R-:W-:-:S04]  /*0b30*/  LOP3.LUT R3, R0, 0x1, RZ, 0xfc, !PT ;  /* 0x0000000100037812 */ /* 0x000fc800078efcff */
[----:B------:R-:W-:-:S13]  /*0b40*/  ISETP.NE.AND P1, PT, R3, 0x3, PT ;  /* 0x000000030300780c */ /* 0x000fda0003f25270 */
[----:B------:R-:W-:Y:S05]  /*0b50*/  @!P1 BRA `(.L_x_11) ;  /* 0x0000000000049947 */ /* 0x000fea0003800000 */
[----:B------:R-:W-:Y:S01]  /*0b60*/  BPT.TRAP 0x1 ;  /* 0x000000040000795c */ /* 0x000fe20000300000 */
.L_x_11:
[----:B------:R-:W2:Y:S01]  /*0b70*/  S2UR UR5, SR_CgaCtaId ;  /* 0x00000000000579c3 */ /* 0x000ea20000008800 */
[----:B------:R-:W-:Y:S01]  /*0b80*/  SHF.L.U32 R3, RZ, 0x1f, RZ ;  /* 0x0000001fff037819 */ /* 0x000fe200000006ff */
[----:B------:R-:W-:Y:S02]  /*0b90*/  UMOV UR4, 0x400 ;  /* 0x0000040000047882 */ /* 0x000fe40000000000 */
[----:B--2---:R-:W-:-:S12]  /*0ba0*/  ULEA UR4, UR5, UR4, 0x18 ;  /* 0x0000000405047291 */ /* 0x004fd8000f8ec03f */
.L_x_12:
[----:B--2---:R-:W-:-:S04]  /*0bb0*/  IMAD.U32 R4, RZ, RZ, UR4 ;  /* 0x00000004ff047e24 */ /* 0x004fc8000f8e00ff */
[----:B------:R2:W3:Y:S03]  /*0bc0*/  SYNCS.PHASECHK.TRANS64.TRYWAIT P1, [R4+URZ+0x38000], R3 ;  /* 0x03800003040075a7 */ /* 0x0004e6000802017f */
[----:B---3--:R-:W-:Y:S05]  /*0bd0*/  @!P1 NANOSLEEP.SYNCS 0x989680 ;  /* 0x009896800000995d */ /* 0x008fea0003900000 */
[----:B------:R-:W3:Y:S02]  /*0be0*/  @!P1 SYNCS.PHASECHK.TRANS64 P1, [R4+URZ+0x38000], R3 ;  /* 0x03800003040095a7 */ /* 0x000ee4000802007f */
[----:B---3--:R-:W-:Y:S05]  /*0bf0*/  @!P1 BRA `(.L_x_12) ;  /* 0xfffffffc00ec9947 */ /* 0x008fea000383ffff */
[----:B------:R-:W-:Y:S01]  /*0c00*/  UIADD3 UR5, UR4, 0x1c000, URZ ;  /* 0x0001c00004057890 */ /* 0x000fe2000fffe03f */
[----:B------:R-:W-:Y:S01]  /*0c10*/  WARPGROUP.ARRIVE ;  /* 0x00000000000079c5 */ /* 0x000fe20000000000 */
[----:B------:R-:W-:Y:S02]  /*0c20*/  USHF.R.U32.HI UR4, URZ, 0x4, UR4 ;  /* 0x000000043f047899 */ /* 0x000fe40008011604 */
[----:B------:R-:W-:Y:S02]  /*0c30*/  USHF.R.U32.HI UR5, URZ, 0x4, UR5 ;  /* 0x000000043f057899 */ /* 0x000fe40008011605 */
[----:B------:R-:W-:Y:S02]  /*0c40*/  ULOP3.LUT UR4, UR4, 0x3fff, URZ, 0xc0, !UPT ;  /* 0x00003fff04047892 */ /* 0x000fe4000f8ec03f */
[----:B------:R-:W-:Y:S02]  /*0c50*/  ULOP3.LUT UR5, UR5, 0x3fff, URZ, 0xc0, !UPT ;  /* 0x00003fff05057892 */ /* 0x000fe4000f8ec03f */
[----:B------:R-:W-:-:S02]  /*0c60*/  ULOP3.LUT UR8, UR4, 0x10000, URZ, 0xfc, !UPT ;  /* 0x0001000004087892 */ /* 0x000fc4000f8efc3f */
[----:B------:R-:W-:Y:S01]  /*0c70*/  ULOP3.LUT UR9, UR5, 0x2000000, URZ, 0xfc, !UPT ;  /* 0x0200000005097892 */ /* 0x000fe2000f8efc3f */
[----:B------:R-:W-:Y:S02]  /*0c80*/  UMOV UR7, 0x40000040 ;  /* 0x4000004000077882 */ /* 0x000fe40000000000 */
[----:B------:R-:W-:Y:S02]  /*0c90*/  UMOV UR5, 0x40000040 ;  /* 0x4000004000057882 */ /* 0x000fe40000000000 */
[----:B------:R-:W-:Y:S02]  /*0ca0*/  UMOV UR4, UR8 ;  /* 0x0000000800047c82 */ /* 0x000fe40008000000 */
[----:B------:R-:W-:Y:S02]  /*0cb0*/  UMOV UR6, UR9 ;  /* 0x0000000900067c82 */ /* 0x000fe40008000000 */
[----:B------:R-:W-:Y:S01]  /*0cc0*/  HGMMA.64x128x16.F32 R88, gdesc[UR4].tnspB, RZ, !UPT ;  /* 0x41e00000045879f0 */ /* 0x000fe2000c7008ff */
[----:B------:R-:W-:Y:S01]  /*0cd0*/  UIADD3 UR4, UR8, 0x200, URZ ;  /* 0x0000020008047890 */ /* 0x000fe2000fffe03f */
[----:B------:R-:W-:-:S10]  /*0ce0*/  UMOV UR5, 0x40000040 ;  /* 0x4000004000057882 */ /* 0x000fd40000000000 */
[----:B------:R-:W-:Y:S01]  /*0cf0*/  HGMMA.64x128x16.F32 R24, gdesc[UR4].tnspB, RZ, !UPT ;  /* 0x41e00000041879f0 */ /* 0x000fe2000c7008ff */
[----:B------:R-:W-:Y:S02]  /*0d00*/  UIADD3 UR4, UR8, 0x2, URZ ;  /* 0x0000000208047890 */ /* 0x000fe4000fffe03f */
[----:B------:R-:W-:Y:S01]  /*0d10*/  UIADD3 UR6, UR9, 0x80, URZ ;  /* 0x0000008009067890 */ /* 0x000fe2000fffe03f */
[----:B------:R-:W-:Y:S01]  /*0d20*/  UMOV UR5, 0x40000040 ;  /* 0x4000004000057882 */ /* 0x000fe20000000000 */
[----:B------:R-:W-:-:S07]  /*0d30*/  UMOV UR7, 0x40000040 ;  /* 0x4000004000077882 */ /* 0x000fce0000000000 */
[----:B------:R-:W-:Y:S01]  /*0d40*/  HGMMA.64x128x16.F32 R88, gdesc[UR4].tnspB, R88 ;  /* 0x41e00000045879f0 */ /* 0x000fe20008700858 */
[----:B------:R-:W-:Y:S01]  /*0d50*/  UIADD3 UR4, UR8, 0x202, URZ ;  /* 0x0000020208047890 */ /* 0x000fe2000fffe03f */
[----:B------:R-:W-:-:S10]  /*0d60*/  UMOV UR5, 0x40000040 ;  /* 0x4000004000057882 */ /* 0x000fd40000000000 */
[----:B------:R-:W-:Y:S01]  /*0d70*/  HGMMA.64x128x16.F32 R24, gdesc[UR4].tnspB, R24 ;  /* 0x41e00000041879f0 */ /* 0x000fe20008700818 */
        /* <DEDUP_REMOVED lines=15> */
[----:B------:R-:W-:Y:S01]  /*0e70*/  HGMMA.64x128x16.F32 R24, gdesc[UR4].tnspB, R24, gsb0 ;  /* 0x41e00000041879f0 */ /* 0x000fe20008000818 */
[----:B------:R-:W-:-:S05]  /*0e80*/  UMOV UR4, 0x1 ;  /* 0x0000000100047882 */ /* 0x000fca0000000000 */
.L_x_10:
[----:B--2---:R-:W-:-:S05]  /*0e90*/  VIMNMX R3, R2, 0x1, PT ;  /* 0x0000000102037848 */ /* 0x004fca0003fe0100 */
[----:B------:R-:W-:-:S05]  /*0ea0*/  IMAD.IADD R5, R2, 0x1, -R3 ;  /* 0x0000000102057824 */ /* 0x000fca00078e0a03 */
[----:B------:R-:W-:-:S13]  /*0eb0*/  ISETP.GE.AND P1, PT, R5, 0x1, PT ;  /* 0x000000010500780c */ /* 0x000fda0003f26270 */
[----:B------:R-:W-:Y:S05]  /*0ec0*/  @!P1 BRA `(.L_x_13) ;  /* 0x0000000400489947 */ /* 0x000fea0003800000 */
[----:B------:R-:W2:Y:S01]  /*0ed0*/  S2UR UR5, SR_CgaCtaId ;  /* 0x00000000000579c3 */ /* 0x000ea20000008800 */
[----:B------:R-:W-:Y:S01]  /*0ee0*/  UMOV UR6, 0x400 ;  /* 0x0000040000067882 */ /* 0x000fe20000000000 */
[----:B------:R-:W-:Y:S01]  /*0ef0*/  LOP3.LUT R7, R0, 0x1, RZ, 0xfc, !PT ;  /* 0x0000000100077812 */ /* 0x000fe200078efcff */
[----:B------:R-:W-:Y:S01]  /*0f00*/  IMAD.MOV.U32 R6, RZ, RZ, RZ ;  /* 0x000000ffff067224 */ /* 0x000fe200078e00ff */
[----:B------:R-:W-:Y:S01]  /*0f10*/  UISETP.NE.U32.AND UP0, UPT, UR4, URZ, UPT ;  /* 0x0000003f0400728c */ /* 0x000fe2000bf05070 */
[----:B------:R-:W-:Y:S01]  /*0f20*/  IMAD.MOV.U32 R2, RZ, RZ, R5 ;  /* 0x000000ffff027224 */ /* 0x000fe200078e0005 */
[----:B--2---:R-:W-:-:S04]  /*0f30*/  ULEA UR6, UR5, UR6, 0x18 ;  /* 0x0000000605067291 */ /* 0x004fc8000f8ec03f */
[----:B------:R-:W-:Y:S02]  /*0f40*/  UIADD3 UR7, UR6, 0x1c000, URZ ;  /* 0x0001c00006077890 */ /* 0x000fe4000fffe03f */
[----:B------:R-:W-:Y:S02]  /*0f50*/  USHF.R.U32.HI UR5, URZ, 0x4, UR6 ;  /* 0x000000043f057899 */ /* 0x000fe40008011606 */
[----:B------:R-:W-:Y:S02]  /*0f60*/  USHF.R.U32.HI UR7, URZ, 0x4, UR7 ;  /* 0x000000043f077899 */ /* 0x000fe40008011607 */
[----:B------:R-:W-:Y:S02]  /*0f70*/  ULOP3.LUT UR5, UR5, 0x3fff, URZ, 0xc0, !UPT ;  /* 0x00003fff05057892 */ /* 0x000fe4000f8ec03f */
[----:B------:R-:W-:Y:S02]  /*0f80*/  ULOP3.LUT UR8, UR7, 0x3fff, URZ, 0xc0, !UPT ;  /* 0x00003fff07087892 */ /* 0x000fe4000f8ec03f */
[----:B------:R-:W-:-:S02]  /*0f90*/  ULOP3.LUT UR7, UR5, 0x10000, URZ, 0xfc, !UPT ;  /* 0x0001000005077892 */ /* 0x000fc4000f8efc3f */
[----:B------:R-:W-:Y:S01]  /*0fa0*/  ULOP3.LUT UR16, UR8, 0x2000000, URZ, 0xfc, !UPT ;  /* 0x0200000008107892 */ /* 0x000fe2000f8efc3f */
[----:B------:R-:W-:-:S11]  /*0fb0*/  UMOV UR5, URZ ;  /* 0x0000003f00057c82 */ /* 0x000fd60008000000 */
.L_x_18:
[----:B------:R-:W-:-:S13]  /*0fc0*/  ISETP.NE.AND P2, PT, R7, 0x3, PT ;  /* 0x000000030700780c */ /* 0x000fda0003f45270 */
[----:B--2---:R-:W-:Y:S05]  /*0fd0*/  @!P2 BRA `(.L_x_14) ;  /* 0x000000000004a947 */ /* 0x004fea0003800000 */
[----:B------:R-:W-:Y:S01]  /*0fe0*/  BPT.TRAP 0x1 ;  /* 0x000000040000795c */ /* 0x000fe20000300000 */
.L_x_14:
[----:B------:R-:W-:Y:S01]  /*0ff0*/  SHF.L.U32 R3, R6, 0x1f, RZ ;  /* 0x0000001f06037819 */ /* 0x000fe200000006ff */
[----:B------:R-:W-:-:S12]  /*1000*/  ULEA UR8, UR4, UR6, 0x3 ;  /* 0x0000000604087291 */ /* 0x000fd8000f8e183f */
.L_x_15:
[----:B--2---:R-:W-:-:S04]  /*1010*/  IMAD.U32 R4, RZ, RZ, UR8 ;  /* 0x00000008ff047e24 */ /* 0x004fc8000f8e00ff */
[----:B------:R2:W3:Y:S03]  /*1020*/  SYNCS.PHASECHK.TRANS64.TRYWAIT P1, [R4+URZ+0x38000], R3 ;  /* 0x03800003040075a7 */ /* 0x0004e6000802017f */
[----:B---3--:R-:W-:Y:S05]  /*1030*/  @!P1 NANOSLEEP.SYNCS 0x989680 ;  /* 0x009896800000995d */ /* 0x008fea0003900000 */
[----:B------:R-:W3:Y:S02]  /*1040*/  @!P1 SYNCS.PHASECHK.TRANS64 P1, [R4+URZ+0x38000], R3 ;  /* 0x03800003040095a7 */ /* 0x000ee4000802007f */
[----:B---3--:R-:W-:Y:S05]  /*1050*/  @!P1 BRA `(.L_x_15) ;  /* 0xfffffffc00ec9947 */ /* 0x008fea000383ffff */
[----:B------:R-:W-:Y:S01]  /*1060*/  ULEA UR14, UR4, UR7, 0xa ;  /* 0x00000007040e7291 */ /* 0x000fe2000f8e503f */
[----:B------:R-:W-:Y:S01]  /*1070*/  WARPGROUP.ARRIVE ;  /* 0x00000000000079c5 */ /* 0x000fe20000000000 */
[----:B------:R-:W-:Y:S01]  /*1080*/  ULEA UR15, UR4, UR16, 0xa ;  /* 0x00000010040f7291 */ /* 0x000fe2000f8e503f */
[----:B------:R-:W-:Y:S01]  /*1090*/  UMOV UR9, 0x40000040 ;  /* 0x4000004000097882 */ /* 0x000fe20000000000 */
[----:B------:R-:W-:-:S03]  /*10a0*/  UMOV UR11, 0x40000040 ;  /* 0x40000040000b7882 */ /* 0x000fc60000000000 */
[----:B------:R-:W-:Y:S02]  /*10b0*/  UMOV UR8, UR14 ;  /* 0x0000000e00087c82 */ /* 0x000fe40008000000 */
[----:B------:R-:W-:Y:S02]  /*10c0*/  UMOV UR10, UR15 ;  /* 0x0000000f000a7c82 */ /* 0x000fe40008000000 */
[----:B------:R-:W-:Y:S01]  /*10d0*/  HGMMA.64x128x16.F32 R88, gdesc[UR8].tnspB, R88, UP0 ;  /* 0x41e00000085879f0 */ /* 0x000fe2000bf00858 */
[----:B------:R-:W-:Y:S01]  /*10e0*/  UIADD3 UR8, UR14, 0x200, URZ ;  /* 0x000002000e087890 */ /* 0x000fe2000fffe03f */
[----:B------:R-:W-:-:S10]  /*10f0*/  UMOV UR9, 0x40000040 ;  /* 0x4000004000097882 */ /* 0x000fd40000000000 */
[----:B------:R-:W-:Y:S01]  /*1100*/  HGMMA.64x128x16.F32 R24, gdesc[UR8].tnspB, R24, UP0 ;  /* 0x41e00000081879f0 */ /* 0x000fe2000bf00818 */
        /* <DEDUP_REMOVED lines=23> */
[----:B------:R-:W-:Y:S03]  /*1280*/  HGMMA.64x128x16.F32 R24, gdesc[UR8].tnspB, R24, gsb0 ;  /* 0x41e00000081879f0 */ /* 0x000fe60008000818 */
[----:B------:R-:W-:Y:S02]  /*1290*/  WARPGROUP.DEPBAR.LE gsb0, 0x1 ;  /* 0x00008000000079c5 */ /* 0x000fe40000010100 */
[----:B------:R-:W-:Y:S05]  /*12a0*/  @!P2 BRA `(.L_x_16) ;  /* 0x000000000004a947 */ /* 0x000fea0003800000 */
[----:B------:R-:W-:Y:S01]  /*12b0*/  BPT.TRAP 0x1 ;  /* 0x000000040000795c */ /* 0x000fe20000300000 */
.L_x_16:
[----:B------:R-:W-:Y:S01]  /*12c0*/  ULEA UR8, UR5, UR6, 0x3 ;  /* 0x0000000605087291 */ /* 0x000fe2000f8e183f */
[----:B------:R-:W-:-:S03]  /*12d0*/  ISETP.GT.U32.AND P1, PT, R0, 0x1, PT ;  /* 0x000000010000780c */ /* 0x000fc60003f24070 */
[----:B------:R-:W-:-:S04]  /*12e0*/  UIADD3 UR8, UR8, 0x38038, URZ ;  /* 0x0003803808087890 */ /* 0x000fc8000fffe03f */
[----:B------:R-:W-:-:S09]  /*12f0*/  UPRMT UR8, URZ, 0x654, UR8 ;  /* 0x000006543f087896 */ /* 0x000fd20008000008 */
[----:B------:R-:W-:Y:S01]  /*1300*/  SYNCS.ARRIVE.TRANS64.RED.A1T0 RZ, [UR8], RZ ;  /* 0x000000ffffff79a7 */ /* 0x000fe20008100408 */
[----:B------:R-:W-:Y:S05]  /*1310*/  @P1 BRA `(.L_x_17) ;  /* 0x0000000000041947 */ /* 0x000fea0003800000 */
[----:B------:R-:W-:Y:S01]  /*1320*/  BPT.TRAP 0x1 ;  /* 0x000000040000795c */ /* 0x000fe20000300000 */
.L_x_17:
[----:B------:R-:W-:Y:S01]  /*1330*/  UIADD3 UR4, UR4, 0x1, URZ ;  /* 0x0000000104047890 */ /* 0x000fe2000fffe03f */
[C---:B------:R-:W-:Y:S01]  /*1340*/  ISETP.GT.AND P1, PT, R2.reuse, 0x1, PT ;  /* 0x000000010200780c */ /* 0x040fe20003f24270 */
[----:B------:R-:W-:Y:S01]  /*1350*/  UIADD3 UR5, UR5, 0x1, URZ ;  /* 0x0000000105057890 */ /* 0x000fe2000fffe03f */
[----:B------:R-:W-:Y:S01]  /*1360*/  VIADD R2, R2, 0xffffffff ;  /* 0xffffffff02027836 */ /* 0x000fe20000000000 */
[----:B------:R-:W-:Y:S02]  /*1370*/  UISETP.NE.AND UP0, UPT, UR4, 0x7, UPT ;  /* 0x000000070400788c */ /* 0x000fe4000bf05270 */
[----:B------:R-:W-:Y:S02]  /*1380*/  UISETP.NE.AND UP1, UPT, UR5, 0x7, UPT ;  /* 0x000000070500788c */ /* 0x000fe4000bf25270 */
[----:B------:R-:W-:Y:S02]  /*1390*/  USEL UR8, URZ, 0x1, UP0 ;  /* 0x000000013f087887 */ /* 0x000fe40008000000 */
[----:B------:R-:W-:-:S02]  /*13a0*/  USEL UR4, UR4, URZ, UP0 ;  /* 0x0000003f04047287 */ /* 0x000fc40008000000 */
[----:B------:R-:W-:Y:S02]  /*13b0*/  USEL UR5, UR5, URZ, UP1 ;  /* 0x0000003f05057287 */ /* 0x000fe40008800000 */
[----:B------:R-:W-:Y:S01]  /*13c0*/  UPLOP3.LUT UP0, UPT, UPT, UPT, UPT, 0x80, 0x0 ;  /* 0x000000000000789c */ /* 0x000fe20003f0f070 */
[----:B------:R-:W-:Y:S01]  /*13d0*/  LOP3.LUT R6, R6, UR8, RZ, 0x3c, !PT ;  /* 0x0000000806067c12 */ /* 0x000fe2000f8e3cff */
[----:B------:R-:W-:Y:S09]  /*13e0*/  @P1 BRA `(.L_x_18) ;  /* 0xfffffff800f41947 */ /* 0x000ff2000383ffff */
.L_x_13:
[----:B------:R-:W-:Y:S02]  /*13f0*/  WARPGROUP.DEPBAR.LE gsb0, 0x0 ;  /* 0x00008000000079c5 */ /* 0x000fe40000010000 */
[----:B------:R-:W-:Y:S05]  /*1400*/  @!P0 BRA `(.L_x_19) ;  /* 0x00000000004c8947 */ /* 0x000fea0003800000 */
[----:B------:R-:W-:-:S04]  /*1410*/  LOP3.LUT R2, R0, 0x1, RZ, 0xfc, !PT ;  /* 0x0000000100027812 */ /* 0x000fc800078efcff */
[----:B------:R-:W-:-:S13]  /*1420*/  ISETP.NE.AND P0, PT, R2, 0x3, PT ;  /* 0x000000030200780c */ /* 0x000fda0003f05270 */
[----:B------:R-:W-:Y:S05]  /*1430*/  @!P0 BRA `(.L_x_20) ;  /* 0x0000000000048947 */ /* 0x000fea0003800000 */
[----:B------:R-:W-:Y:S01]  /*1440*/  BPT.TRAP 0x1 ;  /* 0x000000040000795c */ /* 0x000fe20000300000 */
.L_x_20:
[----:B--2---:R-:W2:Y:S01]  /*1450*/  S2R R4, SR_CgaCtaId ;  /* 0x0000000000047919 */ /* 0x004ea20000008800 */
[----:B------:R-:W-:Y:S01]  /*1460*/  IMAD.WIDE.U32 R2, R5, 0x24924925, RZ ;  /* 0x2492492505027825 */ /* 0x000fe200078e00ff */
[----:B------:R-:W-:-:S03]  /*1470*/  ISETP.GT.U32.AND P0, PT, R0, 0x1, PT ;  /* 0x000000010000780c */ /* 0x000fc60003f04070 */
[----:B------:R-:W-:-:S05]  /*1480*/  IMAD.IADD R2, R5, 0x1, -R3 ;  /* 0x0000000105027824 */ /* 0x000fca00078e0a03 */
[----:B------:R-:W-:Y:S02]  /*1490*/  LEA.HI R2, R2, R3, RZ, 0x1f ;  /* 0x0000000302027211 */ /* 0x000fe400078ff8ff */
[----:B------:R-:W-:Y:S02]  /*14a0*/  MOV R3, 0x400 ;  /* 0x0000040000037802 */ /* 0x000fe40000000f00 */
[----:B------:R-:W-:-:S05]  /*14b0*/  SHF.R.U32.HI R2, RZ, 0x2, R2 ;  /* 0x00000002ff027819 */ /* 0x000fca0000011602 */
[----:B------:R-:W-:Y:S01]  /*14c0*/  IMAD R2, R2, -0x7, R5 ;  /* 0xfffffff902027824 */ /* 0x000fe200078e0205 */
[----:B--2---:R-:W-:-:S05]  /*14d0*/  LEA R3, R4, R3, 0x18 ;  /* 0x0000000304037211 */ /* 0x004fca00078ec0ff */
[----:B------:R-:W-:-:S04]  /*14e0*/  IMAD R2, R2, 0x8, R3 ;  /* 0x0000000802027824 */ /* 0x000fc800078e0203 */
[----:B------:R-:W-:-:S05]  /*14f0*/  VIADD R2, R2, 0x38038 ;  /* 0x0003803802027836 */ /* 0x000fca0000000000 */
[----:B------:R-:W-:-:S04]  /*1500*/  PRMT R2, RZ, 0x654, R2 ;  /* 0x00000654ff027816 */ /* 0x000fc80000000002 */
[----:B------:R3:W-:Y:S01]  /*1510*/  SYNCS.ARRIVE.TRANS64.RED.A1T0 RZ, [R2+URZ], RZ ;  /* 0x000000ff02ff79a7 */ /* 0x0007e2000810043f */
[----:B------:R-:W-:Y:S05]  /*1520*/  @P0 BRA `(.L_x_19) ;  /* 0x0000000000040947 */ /* 0x000fea0003800000 */
[----:B------:R-:W-:Y:S01]  /*1530*/  BPT.TRAP 0x1 ;  /* 0x000000040000795c */ /* 0x000fe20000300000 */
.L_x_19:
[----:B--2---:R-:W2:Y:S01]  /*1540*/  S2R R3, SR_TID.X ;  /* 0x0000000000037919 */ /* 0x004ea20000002100 */
[----:B------:R-:W-:Y:S01]  /*1550*/  ULDC.64 UR4, c[0x0][0x280] ;  /* 0x0000a00000047ab9 */ /* 0x000fe20000000a00 */
[----:B------:R-:W4:Y:S01]  /*1560*/  S2R R6, SR_CTAID.Y ;  /* 0x0000000000067919 */ /* 0x000f220000002600 */
[----:B------:R-:W0:Y:S01]  /*1570*/  S2R R15, SR_CTAID.X ;  /* 0x00000000000f7919 */ /* 0x000e220000002500 */
[----:B--2---:R-:W-:-:S04]  /*1580*/  SHF.R.S32.HI R0, RZ, 0x1f, R3 ;  /* 0x0000001fff007819 */ /* 0x004fc80000011403 */
[----:B------:R-:W-:Y:S01]  /*1590*/  LEA.HI R0, R0, R3, RZ, 0x7 ;  /* 0x0000000300007211 */ /* 0x000fe200078f38ff */
[----:B----4-:R-:W-:-:S03]  /*15a0*/  IMAD.SHL.U32 R6, R6, 0x80, RZ ;  /* 0x0000008006067824 */ /* 0x010fc600078e00ff */
[----:B------:R-:W-:Y:S01]  /*15b0*/  LOP3.LUT R0, R0, 0xffffff80, RZ, 0xc0, !PT ;  /* 0xffffff8000007812 */ /* 0x000fe200078ec0ff */
[----:B0-----:R-:W-:Y:S01]  /*15c0*/  IMAD.SHL.U32 R4, R15, 0x80, RZ ;  /* 0x000000800f047824 */ /* 0x001fe200078e00ff */
[----:B------:R-:W-:-:S03]  /*15d0*/  ISETP.GE.AND P0, PT, R6, UR5, PT ;  /* 0x0000000506007c0c */ /* 0x000fc6000bf06270 */
[----:B------:R-:W-:Y:S01]  /*15e0*/  IMAD.IADD R0, R3, 0x1, -R0 ;  /* 0x0000000103007824 */ /* 0x000fe200078e0a00 */
[----:B------:R-:W-:-:S04]  /*15f0*/  ISETP.GE.OR P0, PT, R4, UR4, P0 ;  /* 0x0000000404007c0c */ /* 0x000fc80008706670 */
[----:B------:R-:W-:-:S04]  /*1600*/  SHF.R.S32.HI R3, RZ, 0x1f, R0 ;  /* 0x0000001fff037819 */ /* 0x000fc80000011400 */
[----:B---3--:R-:W-:-:S04]  /*1610*/  LEA.HI R2, R3, R0, RZ, 0x2 ;  /* 0x0000000003027211 */ /* 0x008fc800078f10ff */
[--C-:B------:R-:W-:Y:S02]  /*1620*/  SHF.R.S32.HI R10, RZ, 0x2, R2.reuse ;  /* 0x00000002ff0a7819 */ /* 0x100fe40000011402 */
[----:B------:R-:W-:-:S04]  /*1630*/  SHF.R.S32.HI R5, RZ, 0x1f, R2 ;  /* 0x0000001fff057819 */ /* 0x000fc80000011402 */
[----:B------:R-:W-:-:S04]  /*1640*/  LEA.HI R5, R5, R10, RZ, 0x3 ;  /* 0x0000000a05057211 */ /* 0x000fc800078f18ff */
[----:B------:R-:W-:Y:S01]  /*1650*/  LOP3.LUT R11, R5, 0xfffffff8, RZ, 0xc0, !PT ;  /* 0xfffffff8050b7812 */ /* 0x000fe200078ec0ff */
[----:B------:R-:W-:Y:S06]  /*1660*/  @P0 EXIT ;  /* 0x000000000000094d */ /* 0x000fec0003800000 */
[----:B------:R-:W0:Y:S01]  /*1670*/  LDC.64 R16, c[0x0][0x5d0] ;  /* 0x00017400ff107b82 */ /* 0x000e220000000a00 */
[----:B------:R-:W-:Y:S01]  /*1680*/  IMAD.IADD R10, R10, 0x1, -R11 ;  /* 0x000000010a0a7824 */ /* 0x000fe200078e0a0b */
[----:B------:R-:W-:Y:S02]  /*1690*/  LOP3.LUT R5, R2, 0x7ffffffc, RZ, 0xc0, !PT ;  /* 0x7ffffffc02057812 */ /* 0x000fe400078ec0ff */
[----:B------:R-:W-:Y:S02]  /*16a0*/  LEA.HI R3, R3, R0, RZ, 0x5 ;  /* 0x0000000003037211 */ /* 0x000fe400078f28ff */
[----:B------:R-:W-:Y:S01]  /*16b0*/  SHF.R.S32.HI R11, RZ, 0x1f, R10 ;  /* 0x0000001fff0b7819 */ /* 0x000fe2000001140a */
[----:B------:R-:W-:Y:S01]  /*16c0*/  IMAD.IADD R5, R0, 0x1, -R5 ;  /* 0x0000000100057824 */ /* 0x000fe200078e0a05 */
[----:B------:R-:W-:Y:S02]  /*16d0*/  SHF.R.S32.HI R13, RZ, 0x5, R3 ;  /* 0x00000005ff0d7819 */ /* 0x000fe40000011403 */
[----:B-1---5:R-:W-:Y:S01]  /*16e0*/  FSETP.NEU.AND P1, PT, R9, RZ, PT ;  /* 0x000000ff0900720b */ /* 0x022fe20003f2d000 */
[----:B------:R-:W-:-:S02]  /*16f0*/  IMAD.SHL.U32 R7, R5, 0x2, RZ ;  /* 0x0000000205077824 */ /* 0x000fc400078e00ff */
[----:B------:R-:W-:-:S03]  /*1700*/  IMAD.WIDE R2, R15, 0x80, R10 ;  /* 0x000000800f027825 */ /* 0x000fc600078e020a */
[----:B------:R-:W-:Y:S01]  /*1710*/  SHF.R.S32.HI R11, RZ, 0x1f, R7 ;  /* 0x0000001fff0b7819 */ /* 0x000fe20000011407 */
[C---:B------:R-:W-:Y:S01]  /*1720*/  IMAD R5, R13.reuse, -0x10, -R4 ;  /* 0xfffffff00d057824 */ /* 0x040fe200078e0a04 */
[C---:B------:R-:W-:Y:S01]  /*1730*/  IADD3 R4, P0, R6.reuse, R7, RZ ;  /* 0x0000000706047210 */ /* 0x040fe20007f1e0ff */
[----:B------:R-:W-:Y:S01]  /*1740*/  IMAD.WIDE R2, R13, 0x10, R2 ;  /* 0x000000100d027825 */ /* 0x000fe200078e0202 */
[----:B------:R-:W-:Y:S02]  /*1750*/  IADD3 R0, -R7, UR5, -R6 ;  /* 0x0000000507007c10 */ /* 0x000fe4000fffe906 */
[----:B------:R-:W-:Y:S02]  /*1760*/  IADD3 R10, R5, UR4, -R10 ;  /* 0x00000004050a7c10 */ /* 0x000fe4000fffe80a */
[----:B------:R-:W-:Y:S01]  /*1770*/  LEA.HI.X.SX32 R5, R6, R11, 0x1, P0 ;  /* 0x0000000b06057211 */ /* 0x000fe200000f0eff */
[-C--:B0-----:R-:W-:Y:S01]  /*1780*/  IMAD R6, R3, R16.reuse, RZ ;  /* 0x0000001003067224 */ /* 0x081fe200078e02ff */
[----:B------:R-:W-:Y:S01]  /*1790*/  ISETP.GT.AND P2, PT, R10, RZ, PT ;  /* 0x000000ff0a00720c */ /* 0x000fe20003f44270 */
[C---:B------:R-:W-:Y:S01]  /*17a0*/  IMAD.SHL.U32 R21, R16.reuse, 0x8, RZ ;  /* 0x0000000810157824 */ /* 0x040fe200078e00ff */
[----:B------:R-:W-:Y:S01]  /*17b0*/  SHF.L.U64.HI R20, R16, 0x3, R17 ;  /* 0x0000000310147819 */ /* 0x000fe20000010211 */
[----:B------:R-:W-:Y:S01]  /*17c0*/  IMAD.WIDE.U32 R14, R2, R16, R4 ;  /* 0x00000010020e7225 */ /* 0x000fe200078e0004 */
[----:B------:R-:W-:-:S02]  /*17d0*/  SHF.L.U64.HI R11, R16, 0x6, R17 ;  /* 0x00000006100b7819 */ /* 0x000fc40000010211 */
[----:B------:R-:W-:Y:S01]  /*17e0*/  ISETP.GT.AND P0, PT, R0, RZ, P2 ;  /* 0x000000ff0000720c */ /* 0x000fe20001704270 */
[----:B------:R-:W-:Y:S02]  /*17f0*/  IMAD R19, R2, R17, R6 ;  /* 0x0000001102137224 */ /* 0x000fe400078e0206 */
[----:B------:R-:W-:Y:S02]  /*1800*/  IMAD.SHL.U32 R16, R16, 0x40, RZ ;  /* 0x0000004010107824 */ /* 0x000fe400078e00ff */
[----:B------:R-:W-:Y:S01]  /*1810*/  IMAD.IADD R19, R15, 0x1, R19 ;  /* 0x000000010f137824 */ /* 0x000fe200078e0213 */
[----:B------:R-:W-:Y:S07]  /*1820*/  @!P1 BRA `(.L_x_21) ;  /* 0x0000005000dc9947 */ /* 0x000fee0003800000 */
[----:B------:R-:W-:Y:S01]  /*1830*/  ULDC.64 UR6, c[0x0][0x5b0] ;  /* 0x00016c0000067ab9 */ /* 0x000fe20000000a00 */
[----:B------:R-:W-:Y:S01]  /*1840*/  ULDC.64 UR8, c[0x0][0x5a8] ;  /* 0x00016a0000087ab9 */ /* 0x000fe20000000a00 */
[----:B------:R-:W-:Y:S01]  /*1850*/  IMAD R17, R3, UR6, RZ ;  /* 0x0000000603117c24 */ /* 0x000fe2000f8e02ff */
[----:B------:R-:W-:Y:S01]  /*1860*/  ULDC.64 UR4, c[0x0][0x5c8] ;  /* 0x0001720000047ab9 */ /* 0x000fe20000000a00 */
[----:B------:R-:W-:-:S04]  /*1870*/  IMAD.WIDE.U32 R6, R2, UR6, R4 ;  /* 0x0000000602067c25 */ /* 0x000fc8000f8e0004 */
[----:B------:R-:W-:Y:S01]  /*1880*/  IMAD R17, R2, UR7, R17 ;  /* 0x0000000702117c24 */ /* 0x000fe2000f8e0211 */
[----:B------:R-:W-:-:S03]  /*1890*/  LEA R12, P1, R6, UR8, 0x1 ;  /* 0x00000008060c7c11 */ /* 0x000fc6000f8208ff */
[----:B------:R-:W-:-:S05]  /*18a0*/  IMAD.IADD R7, R7, 0x1, R17 ;  /* 0x0000000107077824 */ /* 0x000fca00078e0211 */
[----:B------:R-:W-:-:S05]  /*18b0*/  LEA.HI.X R13, R6, UR9, R7, 0x1, P1 ;  /* 0x00000009060d7c11 */ /* 0x000fca00088f0c07 */
[----:B------:R-:W2:Y:S01]  /*18c0*/  @P0 LDG.E.LTC128B.U16 R15, desc[UR12][R12.64] ;  /* 0x0000000c0c0f0981 */ /* 0x000ea2000c1e1520 */
[----:B------:R-:W-:Y:S01]  /*18d0*/  ISETP.GT.AND P1, PT, R0, 0x1, P2 ;  /* 0x000000010000780c */ /* 0x000fe20001724270 */
[----:B------:R-:W-:Y:S01]  /*18e0*/  BSSY B0, `(.L_x_22) ;  /* 0x000000b000007945 */ /* 0x000fe20003800000 */
[----:B--2---:R-:W-:-:S05]  /*18f0*/  HADD2.F32 R6, -RZ, R15.H0_H0 ;  /* 0x2000000fff067230 */ /* 0x004fca0000004100 */
[----:B------:R-:W-:Y:S01]  /*1900*/  FMUL R7, R6, R9 ;  /* 0x0000000906077220 */ /* 0x000fe20000400000 */
[----:B------:R-:W-:-:S03]  /*1910*/  LEA R6, P3, R14, UR4, 0x1 ;  /* 0x000000040e067c11 */ /* 0x000fc6000f8608ff */
[----:B------:R-:W-:Y:S01]  /*1920*/  FFMA R7, R88, R8, R7 ;  /* 0x0000000858077223 */ /* 0x000fe20000000007 */
[----:B------:R-:W-:-:S04]  /*1930*/  PRMT R88, R15, 0x7610, R88 ;  /* 0x000076100f587816 */ /* 0x000fc80000000058 */
[----:B------:R-:W-:Y:S02]  /*1940*/  F2FP.F16.F32.PACK_AB R18, RZ, R7 ;  /* 0x00000007ff12723e */ /* 0x000fe400000000ff */
[----:B------:R-:W-:-:S05]  /*1950*/  LEA.HI.X R7, R14, UR5, R19, 0x1, P3 ;  /* 0x000000050e077c11 */ /* 0x000fca00098f0c13 */
[----:B------:R0:W-:Y:S01]  /*1960*/  @P0 STG.E.U16 desc[UR12][R6.64], R18 ;  /* 0x0000001206000986 */ /* 0x0001e2000c10150c */
[----:B------:R-:W-:Y:S05]  /*1970*/  @!P1 BRA `(.L_x_23) ;  /* 0x0000000000049947 */ /* 0x000fea0003800000 */
[----:B------:R1:W5:Y:S02]  /*1980*/  LDG.E.LTC128B.U16 R88, desc[UR12][R12.64+0x2] ;  /* 0x0000020c0c587981 */ /* 0x000364000c1e1520 */
.L_x_23:
[----:B------:R-:W-:Y:S05]  /*1990*/  BSYNC B0 ;  /* 0x0000000000007941 */ /* 0x000fea0003800000 */
.L_x_22:
[----:B------:R-:W-:Y:S01]  /*19a0*/  USHF.L.U32 UR4, UR6, 0x3, URZ ;  /* 0x0000000306047899 */ /* 0x000fe2000800063f */
[----:B0----5:R-:W-:Y:S01]  /*19b0*/  HADD2.F32 R18, -RZ, R88.H0_H0 ;  /* 0x20000058ff127230 */ /* 0x021fe20000004100 */
[----:B------:R-:W-:Y:S01]  /*19c0*/  USHF.L.U64.HI UR5, UR6, 0x3, UR7 ;  /* 0x0000000306057899 */ /* 0x000fe20008010207 */
[----:B------:R-:W-:-:S03]  /*19d0*/  ISETP.GT.AND P0, PT, R10, 0x8, PT ;  /* 0x000000080a00780c */ /* 0x000fc60003f04270 */
[----:B------:R-:W-:Y:S02]  /*19e0*/  IMAD.U32 R14, RZ, RZ, UR4 ;  /* 0x00000004ff0e7e24 */ /* 0x000fe4000f8e00ff */
[----:B------:R-:W-:Y:S01]  /*19f0*/  FMUL R22, R18, R9 ;  /* 0x0000000912167220 */ /* 0x000fe20000400000 */
[----:B------:R-:W-:Y:S01]  /*1a00*/  IMAD.U32 R15, RZ, RZ, UR5 ;  /* 0x00000005ff0f7e24 */ /* 0x000fe2000f8e00ff */
[----:B------:R-:W-:Y:S02]  /*1a10*/  ISETP.GT.AND P3, PT, R0, RZ, P0 ;  /* 0x000000ff0000720c */ /* 0x000fe40000764270 */
[----:B------:R-:W-:Y:S01]  /*1a20*/  FFMA R22, R89, R8, R22 ;  /* 0x0000000859167223 */ /* 0x000fe20000000016 */
[----:B------:R-:W-:-:S04]  /*1a30*/  IMAD.WIDE.U32 R18, R2, UR6, R14 ;  /* 0x0000000602127c25 */ /* 0x000fc8000f8e000e */
[----:B------:R-:W-:Y:S02]  /*1a40*/  F2FP.F16.F32.PACK_AB R89, RZ, R22 ;  /* 0x00000016ff59723e */ /* 0x000fe400000000ff */
[----:B------:R-:W-:-:S03]  /*1a50*/  IADD3 R23, P4, R4, R18, RZ ;  /* 0x0000001204177210 */ /* 0x000fc60007f9e0ff */
[----:B------:R0:W-:Y:S01]  /*1a60*/  @P1 STG.E.U16 desc[UR12][R6.64+0x2], R89 ;  /* 0x0000025906001986 */ /* 0x0001e2000c10150c */
[----:B------:R-:W-:Y:S02]  /*1a70*/  IADD3.X R22, R5, R17, R19, P4, !PT ;  /* 0x0000001105167210 */ /* 0x000fe400027fe413 */
[----:B------:R-:W-:-:S04]  /*1a80*/  LEA R18, P4, R23, UR8, 0x1 ;  /* 0x0000000817127c11 */ /* 0x000fc8000f8808ff */
[----:B------:R-:W-:-:S05]  /*1a90*/  LEA.HI.X R19, R23, UR9, R22, 0x1, P4 ;  /* 0x0000000917137c11 */ /* 0x000fca000a0f0c16 */
[----:B------:R-:W2:Y:S01]  /*1aa0*/  @P3 LDG.E.LTC128B.U16 R88, desc[UR12][R18.64] ;  /* 0x0000000c12583981 */ /* 0x000ea2000c1e1520 */
[C---:B------:R-:W-:Y:S01]  /*1ab0*/  IMAD.SHL.U32 R17, R21.reuse, 0x2, RZ ;  /* 0x0000000215117824 */ /* 0x040fe200078e00ff */
[----:B------:R-:W-:Y:S01]  /*1ac0*/  SHF.L.U64.HI R21, R21, 0x1, R20 ;  /* 0x0000000115157819 */ /* 0x000fe20000010214 */
[----:B------:R-:W-:Y:S01]  /*1ad0*/  BSSY B0, `(.L_x_24) ;  /* 0x000000b000007945 */ /* 0x000fe20003800000 */
[----:B------:R-:W-:Y:S01]  /*1ae0*/  ISETP.GT.AND P1, PT, R0, 0x1, P0 ;  /* 0x000000010000780c */ /* 0x000fe20000724270 */
[----:B--2---:R-:W-:-:S05]  /*1af0*/  HADD2.F32 R22, -RZ, R88.H0_H0 ;  /* 0x20000058ff167230 */ /* 0x004fca0000004100 */
[----:B------:R-:W-:Y:S01]  /*1b00*/  FMUL R23, R22, R9 ;  /* 0x0000000916177220 */ /* 0x000fe20000400000 */
[----:B------:R-:W-:-:S03]  /*1b10*/  IADD3 R22, P4, R17, R6, RZ ;  /* 0x0000000611167210 */ /* 0x000fc60007f9e0ff */
[----:B------:R-:W-:-:S05]  /*1b20*/  FFMA R23, R90, R8, R23 ;  /* 0x000000085a177223 */ /* 0x000fca0000000017 */
[----:B------:R-:W-:Y:S01]  /*1b30*/  F2FP.F16.F32.PACK_AB R20, RZ, R23 ;  /* 0x00000017ff14723e */ /* 0x000fe200000000ff */
[----:B------:R-:W-:-:S05]  /*1b40*/  IMAD.X R23, R21, 0x1, R7, P4 ;  /* 0x0000000115177824 */ /* 0x000fca00020e0607 */
[----:B------:R0:W-:Y:S01]  /*1b50*/  @P3 STG.E.U16 desc[UR12][R22.64], R20 ;  /* 0x0000001416003986 */ /* 0x0001e2000c10150c */
[----:B------:R-:W-:Y:S05]  /*1b60*/  @!P1 BRA `(.L_x_25) ;  /* 0x0000000000049947 */ /* 0x000fea0003800000 */
[----:B------:R2:W5:Y:S02]  /*1b70*/  LDG.E.LTC128B.U16 R88, desc[UR12][R18.64+0x2] ;  /* 0x0000020c12587981 */ /* 0x000564000c1e1520 */
.L_x_25:
[----:B------:R-:W-:Y:S05]  /*1b80*/  BSYNC B0 ;  /* 0x0000000000007941 */ /* 0x000fea0003800000 */
.L_x_24:
[----:B0----5:R-:W-:Y:S01]  /*1b90*/  HADD2.F32 R20, -RZ, R88.H0_H0 ;  /* 0x20000058ff147230 */ /* 0x021fe20000004100 */
[----:B------:R-:W-:Y:S01]  /*1ba0*/  ISETP.GT.AND P3, PT, R0, 0x8, P2 ;  /* 0x000000080000780c */ /* 0x000fe20001764270 */
[----:B------:R-:W-:Y:S03]  /*1bb0*/  BSSY B0, `(.L_x_26) ;  /* 0x0000007000007945 */ /* 0x000fe60003800000 */
[----:B------:R-:W-:-:S04]  /*1bc0*/  FMUL R20, R20, R9 ;  /* 0x0000000914147220 */ /* 0x000fc80000400000 */
[----:B------:R-:W-:-:S05]  /*1bd0*/  FFMA R20, R91, R8, R20 ;  /* 0x000000085b147223 */ /* 0x000fca0000000014 */
[----:B------:R-:W-:-:S05]  /*1be0*/  F2FP.F16.F32.PACK_AB R20, RZ, R20 ;  /* 0x00000014ff14723e */ /* 0x000fca00000000ff */
[----:B------:R0:W-:Y:S01]  /*1bf0*/  @P1 STG.E.U16 desc[UR12][R22.64+0x2], R20 ;  /* 0x0000021416001986 */ /* 0x0001e2000c10150c */
[----:B------:R-:W-:Y:S05]  /*1c00*/  @!P3 BRA `(.L_x_27) ;  /* 0x000000000004b947 */ /* 0x000fea0003800000 */
[----:B------:R3:W5:Y:S02]  /*1c10*/  LDG.E.LTC128B.U16 R88, desc[UR12][R12.64+0x10] ;  /* 0x0000100c0c587981 */ /* 0x000764000c1e1520 */
.L_x_27:
[----:B------:R-:W-:Y:S05]  /*1c20*/  BSYNC B0 ;  /* 0x0000000000007941 */ /* 0x000fea0003800000 */
.L_x_26:
        /* <DEDUP_REMOVED lines=9> */
.L_x_29:
[----:B------:R-:W-:Y:S05]  /*1cc0*/  BSYNC B0 ;  /* 0x0000000000007941 */ /* 0x000fea0003800000 */
.L_x_28:
[----:B-----5:R-:W-:Y:S01]  /*1cd0*/  HADD2.F32 R20, -RZ, R88.H0_H0 ;  /* 0x20000058ff147230 */ /* 0x020fe20000004100 */
        /* <DEDUP_REMOVED lines=8> */
.L_x_31:
[----:B------:R-:W-:Y:S05]  /*1d60*/  BSYNC B0 ;  /* 0x0000000000007941 */ /* 0x000fea0003800000 */
.L_x_30:
        /* <DEDUP_REMOVED lines=9> */
.L_x_33:
[----:B------:R-:W-:Y:S05]  /*1e00*/  BSYNC B0 ;  /* 0x0000000000007941 */ /* 0x000fea0003800000 */
.L_x_32:
        /* <DEDUP_REMOVED lines=9> */
.L_x_35:
[----:B------:R-:W-:Y:S05]  /*1ea0*/  BSYNC B0 ;  /* 0x0000000000007941 */ /* 0x000fea0003800000 */
.L_x_34:
        /* <DEDUP_REMOVED lines=9> */
.L_x_37:
[----:B------:R-:W-:Y:S05]  /*1f40*/  BSYNC B0 ;  /* 0x0000000000007941 */ /* 0x000fea0003800000 */
.L_x_36:
        /* <DEDUP_REMOVED lines=9> */
.L_x_39:
[----:B------:R-:W-:Y:S05]  /*1fe0*/  BSYNC B0 ;  /* 0x0000000000007941 */ /* 0x000fea0003800000 */
.L_x_38:
        /* <DEDUP_REMOVED lines=9> */
.L_x_41:
[----:B------:R-:W-:Y:S05]  /*2080*/  BSYNC B0 ;  /* 0x0000000000007941 */ /* 0x000fea0003800000 */
.L_x_40:
        /* <DEDUP_REMOVED lines=9> */
.L_x_43:
[----:B------:R-:W-:Y:S05]  /*2120*/  BSYNC B0 ;  /* 0x0000000000007941 */ /* 0x000fea0003800000 */
.L_x_42:
        /* <DEDUP_REMOVED lines=9> */
.L_x_45:
[----:B------:R-:W-:Y:S05]  /*21c0*/  BSYNC B0 ;  /* 0x0000000000007941 */ /* 0x000fea0003800000 */
.L_x_44:
        /* <DEDUP_REMOVED lines=9> */
.L_x_47:
[----:B------:R-:W-:Y:S05]  /*2260*/  BSYNC B0 ;  /* 0x0000000000007941 */ /* 0x000fea0003800000 */
.L_x_46:
        /* <DEDUP_REMOVED lines=9> */
.L_x_49:
[----:B------:R-:W-:Y:S05]  /*2300*/  BSYNC B0 ;  /* 0x0000000000007941 */ /* 0x000fea0003800000 */
.L_x_48:
        /* <DEDUP_REMOVED lines=9> */
.L_x_51:
[----:B------:R-:W-:Y:S05]  /*23a0*/  BSYNC B0 ;  /* 0x0000000000007941 */ /* 0x000fea0003800000 */
.L_x_50:
        /* <DEDUP_REMOVED lines=9> */
.L_x_53:
[----:B------:R-:W-:Y:S05]  /*2440*/  BSYNC B0 ;  /* 0x0000000000007941 */ /* 0x000fea0003800000 */
.L_x_52:
        /* <DEDUP_REMOVED lines=9> */
.L_x_55:
[----:B------:R-:W-:Y:S05]  /*24e0*/  BSYNC B0 ;  /* 0x0000000000007941 */ /* 0x000fea0003800000 */
.L_x_54:
        /* <DEDUP_REMOVED lines=9> */
.L_x_57:
[----:B------:R-:W-:Y:S05]  /*2580*/  BSYNC B0 ;  /* 0x0000000000007941 */ /* 0x000fea0003800000 */
.L_x_56:
        /* <DEDUP_REMOVED lines=9> */
.L_x_59:
[----:B------:R-:W-:Y:S05]  /*2620*/  BSYNC B0 ;  /* 0x0000000000007941 */ /* 0x000fea0003800000 */
.L_x_58:
        /* <DEDUP_REMOVED lines=9> */
.L_x_61:
[----:B------:R-:W-:Y:S05]  /*26c0*/  BSYNC B0 ;  /* 0x0000000000007941 */ /* 0x000fea0003800000 */
.L_x_60:
        /* <DEDUP_REMOVED lines=9> */
.L_x_63:
[----:B------:R-:W-:Y:S05]  /*2760*/  BSYNC B0 ;  /* 0x0000000000007941 */ /* 0x000fea0003800000 */
.L_x_62:
        /* <DEDUP_REMOVED lines=9> */
.L_x_65:
[----:B------:R-:W-:Y:S05]  /*2800*/  BSYNC B0 ;  /* 0x0000000000007941 */ /* 0x000fea0003800000 */
.L_x_64:
        /* <DEDUP_REMOVED lines=9> */
.L_x_67:
[----:B------:R-:W-:Y:S05]  /*28a0*/  BSYNC B0 ;  /* 0x0000000000007941 */ /* 0x000fea0003800000 */
.L_x_66:
        /* <DEDUP_REMOVED lines=9> */
.L_x_69:
[----:B------:R-:W-:Y:S05]  /*2940*/  BSYNC B0 ;  /* 0x0000000000007941 */ /* 0x000fea0003800000 */
.L_x_68:
        /* <DEDUP_REMOVED lines=9> */
.L_x_71:
[----:B------:R-:W-:Y:S05]  /*29e0*/  BSYNC B0 ;  /* 0x0000000000007941 */ /* 0x000fea0003800000 */
.L_x_70:
        /* <DEDUP_REMOVED lines=9> */
.L_x_73:
[----:B------:R-:W-:Y:S05]  /*2a80*/  BSYNC B0 ;  /* 0x0000000000007941 */ /* 0x000fea0003800000 */
.L_x_72:
        /* <DEDUP_REMOVED lines=9> */
.L_x_75:
[----:B------:R-:W-:Y:S05]  /*2b20*/  BSYNC B0 ;  /* 0x0000000000007941 */ /* 0x000fea0003800000 */
.L_x_74:
        /* <DEDUP_REMOVED lines=9> */
.L_x_77:
[----:B------:R-:W-:Y:S05]  /*2bc0*/  BSYNC B0 ;  /* 0x0000000000007941 */ /* 0x000fea0003800000 */
.L_x_76:
        /* <DEDUP_REMOVED lines=9> */
.L_x_79:
[----:B------:R-:W-:Y:S05]  /*2c60*/  BSYNC B0 ;  /* 0x0000000000007941 */ /* 0x000fea0003800000 */
.L_x_78:
        /* <DEDUP_REMOVED lines=9> */
.L_x_81:
[----:B------:R-:W-:Y:S05]  /*2d00*/  BSYNC B0 ;  /* 0x0000000000007941 */ /* 0x000fea0003800000 */
.L_x_80:
        /* <DEDUP_REMOVED lines=9> */
.L_x_83:
[----:B------:R-:W-:Y:S05]  /*2da0*/  BSYNC B0 ;  /* 0x0000000000007941 */ /* 0x000fea0003800000 */
.L_x_82:
        /* <DEDUP_REMOVED lines=9> */
.L_x_85:
[----:B------:R-:W-:Y:S05]  /*2e40*/  BSYNC B0 ;  /* 0x0000000000007941 */ /* 0x000fea0003800000 */
.L_x_84:
        /* <DEDUP_REMOVED lines=9> */
.L_x_87:
[----:B------:R-:W-:Y:S05]  /*2ee0*/  BSYNC B0 ;  /* 0x0000000000007941 */ /* 0x000fea0003800000 */
.L_x_86:
        /* <DEDUP_REMOVED lines=9> */
.L_x_89:
[----:B------:R-:W-:Y:S05]  /*2f80*/  BSYNC B0 ;  /* 0x0000000000007941 */ /* 0x000fea0003800000 */
.L_x_88:
        /* <DEDUP_REMOVED lines=9> */
.L_x_91:
[----:B------:R-:W-:Y:S05]  /*3020*/  BSYNC B0 ;  /* 0x0000000000007941 */ /* 0x000fea0003800000 */
.L_x_90:
        /* <DEDUP_REMOVED lines=9> */
.L_x_93:
[----:B------:R-:W-:Y:S05]  /*30c0*/  BSYNC B0 ;  /* 0x0000000000007941 */ /* 0x000fea0003800000 */
.L_x_92:
        /* <DEDUP_REMOVED lines=9> */
.L_x_95:
[----:B------:R-:W-:Y:S05]  /*3160*/  BSYNC B0 ;  /* 0x0000000000007941 */ /* 0x000fea0003800000 */
.L_x_94:
        /* <DEDUP_REMOVED lines=9> */
.L_x_97:
[----:B------:R-:W-:Y:S05]  /*3200*/  BSYNC B0 ;  /* 0x0000000000007941 */ /* 0x000fea0003800000 */
.L_x_96:
        /* <DEDUP_REMOVED lines=9> */
.L_x_99:
[----:B------:R-:W-:Y:S05]  /*32a0*/  BSYNC B0 ;  /* 0x0000000000007941 */ /* 0x000fea0003800000 */
.L_x_98:
        /* <DEDUP_REMOVED lines=9> */
.L_x_101:
[----:B------:R-:W-:Y:S05]  /*3340*/  BSYNC B0 ;  /* 0x0000000000007941 */ /* 0x000fea0003800000 */
.L_x_100:
        /* <DEDUP_REMOVED lines=9> */
.L_x_103:
[----:B------:R-:W-:Y:S05]  /*33e0*/  BSYNC B0 ;  /* 0x0000000000007941 */ /* 0x000fea0003800000 */
.L_x_102:
        /* <DEDUP_REMOVED lines=9> */
.L_x_105:
[----:B------:R-:W-:Y:S05]  /*3480*/  BSYNC B0 ;  /* 0x0000000000007941 */ /* 0x000fea0003800000 */
.L_x_104:
        /* <DEDUP_REMOVED lines=9> */
.L_x_107:
[----:B------:R-:W-:Y:S05]  /*3520*/  BSYNC B0 ;  /* 0x0000000000007941 */ /* 0x000fea0003800000 */
.L_x_106:
        /* <DEDUP_REMOVED lines=9> */
.L_x_109:
[----:B------:R-:W-:Y:S05]  /*35c0*/  BSYNC B0 ;  /* 0x0000000000007941 */ /* 0x000fea0003800000 */
.L_x_108:
        /* <DEDUP_REMOVED lines=9> */
.L_x_111:
[----:B------:R-:W-:Y:S05]  /*3660*/  BSYNC B0 ;  /* 0x0000000000007941 */ /* 0x000fea0003800000 */
.L_x_110:
        /* <DEDUP_REMOVED lines=9> */
.L_x_113:
[----:B------:R-:W-:Y:S05]  /*3700*/  BSYNC B0 ;  /* 0x0000000000007941 */ /* 0x000fea0003800000 */
.L_x_112:
        /* <DEDUP_REMOVED lines=9> */
.L_x_115:
[----:B------:R-:W-:Y:S05]  /*37a0*/  BSYNC B0 ;  /* 0x0000000000007941 */ /* 0x000fea0003800000 */
.L_x_114:
        /* <DEDUP_REMOVED lines=9> */
.L_x_117:
[----:B------:R-:W-:Y:S05]  /*3840*/  BSYNC B0 ;  /* 0x0000000000007941 */ /* 0x000fea0003800000 */
.L_x_116:
        /* <DEDUP_REMOVED lines=9> */
.L_x_119:
[----:B------:R-:W-:Y:S05]  /*38e0*/  BSYNC B0 ;  /* 0x0000000000007941 */ /* 0x000fea0003800000 */
.L_x_118:
        /* <DEDUP_REMOVED lines=9> */
.L_x_121:
[----:B------:R-:W-:Y:S05]  /*3980*/  BSYNC B0 ;  /* 0x0000000000007941 */ /* 0x000fea0003800000 */
.L_x_120:
        /* <DEDUP_REMOVED lines=9> */
.L_x_123:
[----:B------:R-:W-:Y:S05]  /*3a20*/  BSYNC B0 ;  /* 0x0000000000007941 */ /* 0x000fea0003800000 */
.L_x_122:
        /* <DEDUP_REMOVED lines=9> */
.L_x_125:
[----:B------:R-:W-:Y:S05]  /*3ac0*/  BSYNC B0 ;  /* 0x0000000000007941 */ /* 0x000fea0003800000 */
.L_x_124:
        /* <DEDUP_REMOVED lines=9> */
.L_x_127:
[----:B------:R-:W-:Y:S05]  /*3b60*/  BSYNC B0 ;  /* 0x0000000000007941 */ /* 0x000fea0003800000 */
.L_x_126:
        /* <DEDUP_REMOVED lines=9> */
.L_x_129:
[----:B------:R-:W-:Y:S05]  /*3c00*/  BSYNC B0 ;  /* 0x0000000000007941 */ /* 0x000fea0003800000 */
.L_x_128:
        /* <DEDUP_REMOVED lines=9> */
.L_x_131:
[----:B------:R-:W-:Y:S05]  /*3ca0*/  BSYNC B0 ;  /* 0x0000000000007941 */ /* 0x000fea0003800000 */
.L_x_130:
        /* <DEDUP_REMOVED lines=9> */
.L_x_133:
[----:B------:R-:W-:Y:S05]  /*3d40*/  BSYNC B0 ;  /* 0x0000000000007941 */ /* 0x000fea0003800000 */
.L_x_132:
        /* <DEDUP_REMOVED lines=9> */
.L_x_135:
[----:B------:R-:W-:Y:S05]  /*3de0*/  BSYNC B0 ;  /* 0x0000000000007941 */ /* 0x000fea0003800000 */
.L_x_134:
        /* <DEDUP_REMOVED lines=9> */
.L_x_137:
[----:B------:R-:W-:Y:S05]  /*3e80*/  BSYNC B0 ;  /* 0x0000000000007941 */ /* 0x000fea0003800000 */
.L_x_136:
        /* <DEDUP_REMOVED lines=9> */
.L_x_139:
[----:B------:R-:W-:Y:S05]  /*3f20*/  BSYNC B0 ;  /* 0x0000000000007941 */ /* 0x000fea0003800000 */
.L_x_138:
        /* <DEDUP_REMOVED lines=9> */
.L_x_141:
[----:B------:R-:W-:Y:S05]  /*3fc0*/  BSYNC B0 ;  /* 0x0000000000007941 */ /* 0x000fea0003800000 */
.L_x_140:
[----:B01-345:R-:W-:Y:S01]  /*3fd0*/  HADD2.F32 R12, -RZ, R88.H0_H0 ;  /* 0x20000058ff0c7230 */ /* 0x03bfe20000004100 */
        /* <DEDUP_REMOVED lines=8> */
.L_x_143:
[----:B------:R-:W-:Y:S05]  /*4060*/  BSYNC B0 ;  /* 0x0000000000007941 */ /* 0x000fea0003800000 */
.L_x_142:
[----:B0----5:R-:W-:Y:S01]  /*4070*/  HADD2.F32 R12, -RZ, R88.H0_H0 ;  /* 0x20000058ff0c7230 */ /* 0x021fe20000004100 */
[----:B------:R-:W-:Y:S01]  /*4080*/  ISETP.GT.AND P1, PT, R0, 0x79, P0 ;  /* 0x000000790000780c */ /* 0x000fe20000724270 */
[----:B------:R-:W-:Y:S01]  /*4090*/  BSSY B0, `(.L_x_144) ;  /* 0x000000b000007945 */ /* 0x000fe20003800000 */
[----:B------:R-:W-:Y:S02]  /*40a0*/  IADD3 R91, P0, R2, 0x40, RZ ;  /* 0x00000040025b7810 */ /* 0x000fe40007f1e0ff */
[----:B------:R-:W-:Y:S01]  /*40b0*/  FMUL R13, R12, R9 ;  /* 0x000000090c0d7220 */ /* 0x000fe20000400000 */
[----:B------:R-:W-:-:S03]  /*40c0*/  @P3 IMAD.MOV.U32 R12, RZ, RZ, R22 ;  /* 0x000000ffff0c3224 */ /* 0x000fc600078e0016 */
[----:B------:R-:W-:-:S05]  /*40d0*/  FFMA R13, R150, R8, R13 ;  /* 0x00000008960d7223 */ /* 0x000fca000000000d */
[----:B------:R-:W-:-:S04]  /*40e0*/  F2FP.F16.F32.PACK_AB R13, RZ, R13 ;  /* 0x0000000dff0d723e */ /* 0x000fc800000000ff */
[----:B------:R-:W-:Y:S01]  /*40f0*/  PRMT R20, R13, 0x7610, R20 ;  /* 0x000076100d147816 */ /* 0x000fe20000000014 */
[----:B------:R-:W-:-:S05]  /*4100*/  @P3 IMAD.MOV.U32 R13, RZ, RZ, R23 ;  /* 0x000000ffff0d3224 */ /* 0x000fca00078e0017 */
[----:B------:R0:W-:Y:S01]  /*4110*/  @P3 STG.E.U16 desc[UR12][R12.64+0xf0], R20 ;  /* 0x0000f0140c003986 */ /* 0x0001e2000c10150c */
[----:B------:R-:W-:Y:S05]  /*4120*/  @!P1 BRA `(.L_x_145) ;  /* 0x0000000000049947 */ /* 0x000fea0003800000 */
[----:B------:R3:W5:Y:S02]  /*4130*/  LDG.E.LTC128B.U16 R88, desc[UR12][R18.64+0xf2] ;  /* 0x0000f20c12587981 */ /* 0x000764000c1e1520 */
.L_x_145:
[----:B------:R-:W-:Y:S05]  /*4140*/  BSYNC B0 ;  /* 0x0000000000007941 */ /* 0x000fea0003800000 */
.L_x_144:
[----:B-----5:R-:W-:Y:S02]  /*4150*/  HADD2.F32 R2, -RZ, R88.H0_H0 ;  /* 0x20000058ff027230 */ /* 0x020fe40000004100 */
[----:B------:R-:W-:Y:S01]  /*4160*/  IMAD.X R3, RZ, RZ, R3, P0 ;  /* 0x000000ffff037224 */ /* 0x000fe200000e0603 */
[----:B------:R-:W-:Y:S01]  /*4170*/  ISETP.GT.AND P0, PT, R10, 0x40, PT ;  /* 0x000000400a00780c */ /* 0x000fe20003f04270 */
[----:B0-----:R-:W-:-:S04]  /*4180*/  IMAD.WIDE.U32 R12, R91, UR6, R4 ;  /* 0x000000065b0c7c25 */ /* 0x001fc8000f8e0004 */
[----:B------:R-:W-:Y:S01]  /*4190*/  FMUL R2, R2, R9 ;  /* 0x0000000902027220 */ /* 0x000fe20000400000 */
[----:B------:R-:W-:Y:S01]  /*41a0*/  ISETP.GT.AND P3, PT, R0, RZ, P0 ;  /* 0x000000ff0000720c */ /* 0x000fe20000764270 */
[----:B-123--:R-:W-:Y:S02]  /*41b0*/  IMAD R18, R3, UR6, RZ ;  /* 0x0000000603127c24 */ /* 0x00efe4000f8e02ff */
[----:B------:R-:W-:Y:S02]  /*41c0*/  FFMA R2, R151, R8, R2 ;  /* 0x0000000897027223 */ /* 0x000fe40000000002 */
[----:B------:R-:W-:-:S03]  /*41d0*/  IMAD R93, R91, UR7, R18 ;  /* 0x000000075b5d7c24 */ /* 0x000fc6000f8e0212 */
[----:B------:R-:W-:Y:S01]  /*41e0*/  F2FP.F16.F32.PACK_AB R18, RZ, R2 ;  /* 0x00000002ff12723e */ /* 0x000fe200000000ff */
[----:B------:R-:W-:Y:S01]  /*41f0*/  IMAD.IADD R3, R13, 0x1, R93 ;  /* 0x000000010d037824 */ /* 0x000fe200078e025d */
[----:B------:R-:W-:-:S03]  /*4200*/  LEA R2, P2, R12, UR8, 0x1 ;  /* 0x000000080c027c11 */ /* 0x000fc6000f8408ff */
[----:B------:R0:W-:Y:S01]  /*4210*/  @P1 STG.E.U16 desc[UR12][R22.64+0xf2], R18 ;  /* 0x0000f21216001986 */ /* 0x0001e2000c10150c */
        /* <DEDUP_REMOVED lines=15> */
.L_x_147:
[----:B------:R-:W-:Y:S05]  /*4310*/  BSYNC B0 ;  /* 0x0000000000007941 */ /* 0x000fea0003800000 */
.L_x_146:
[----:B-----5:R-:W-:Y:S01]  /*4320*/  HADD2.F32 R16, -RZ, R88.H0_H0 ;  /* 0x20000058ff107230 */ /* 0x020fe20000004100 */
[----:B------:R-:W-:Y:S01]  /*4330*/  ISETP.GT.AND P1, PT, R10, 0x48, PT ;  /* 0x000000480a00780c */ /* 0x000fe20003f24270 */
[----:B------:R-:W-:Y:S01]  /*4340*/  IMAD.WIDE.U32 R14, R91, UR6, R14 ;  /* 0x000000065b0e7c25 */ /* 0x000fe2000f8e000e */
[----:B------:R-:W-:Y:S03]  /*4350*/  BSSY B0, `(.L_x_148) ;  /* 0x000000e000007945 */ /* 0x000fe60003800000 */
[----:B------:R-:W-:Y:S01]  /*4360*/  FMUL R16, R16, R9 ;  /* 0x0000000910107220 */ /* 0x000fe20000400000 */
[----:B------:R-:W-:Y:S01]  /*4370*/  @P2 IMAD.MOV.U32 R10, RZ, RZ, R12 ;  /* 0x000000ffff0a2224 */ /* 0x000fe200078e000c */
[----:B0-----:R-:W-:Y:S02]  /*4380*/  IADD3 R11, P3, R4, R14, RZ ;  /* 0x0000000e040b7210 */ /* 0x001fe40007f7e0ff */
[----:B------:R-:W-:-:S02]  /*4390*/  FFMA R16, R25, R8, R16 ;  /* 0x0000000819107223 */ /* 0x000fc40000000010 */
[----:B------:R-:W-:Y:S02]  /*43a0*/  IADD3.X R14, R5, R93, R15, P3, !PT ;  /* 0x0000005d050e7210 */ /* 0x000fe40001ffe40f */
[C---:B------:R-:W-:Y:S02]  /*43b0*/  LEA R4, P4, R11.reuse, UR8, 0x1 ;  /* 0x000000080b047c11 */ /* 0x040fe4000f8808ff */
[----:B------:R-:W-:Y:S02]  /*43c0*/  F2FP.F16.F32.PACK_AB R16, RZ, R16 ;  /* 0x00000010ff10723e */ /* 0x000fe400000000ff */
[----:B------:R-:W-:Y:S01]  /*43d0*/  LEA.HI.X R5, R11, UR9, R14, 0x1, P4 ;  /* 0x000000090b057c11 */ /* 0x000fe2000a0f0c0e */
[----:B------:R-:W-:Y:S01]  /*43e0*/  @P2 IMAD.MOV.U32 R11, RZ, RZ, R13 ;  /* 0x000000ffff0b2224 */ /* 0x000fe200078e000d */
[----:B------:R-:W-:-:S04]  /*43f0*/  ISETP.GT.AND P3, PT, R0, RZ, P1 ;  /* 0x000000ff0000720c */ /* 0x000fc80000f64270 */
[----:B------:R0:W-:Y:S09]  /*4400*/  @P2 STG.E.U16 desc[UR12][R10.64+0x2], R16 ;  /* 0x000002100a002986 */ /* 0x0001f2000c10150c */
[----:B------:R-:W-:Y:S05]  /*4410*/  @!P3 BRA `(.L_x_149) ;  /* 0x000000000004b947 */ /* 0x000fea0003800000 */
[----:B------:R2:W5:Y:S02]  /*4420*/  LDG.E.LTC128B.U16 R88, desc[UR12][R4.64] ;  /* 0x0000000c04587981 */ /* 0x000564000c1e1520 */
.L_x_149:
[----:B------:R-:W-:Y:S05]  /*4430*/  BSYNC B0 ;  /* 0x0000000000007941 */ /* 0x000fea0003800000 */
.L_x_148:
[----:B0----5:R-:W-:Y:S01]  /*4440*/  HADD2.F32 R10, -RZ, R88.H0_H0 ;  /* 0x20000058ff0a7230 */ /* 0x021fe20000004100 */
[----:B------:R-:W-:Y:S01]  /*4450*/  IADD3 R14, P4, R12, R17, RZ ;  /* 0x000000110c0e7210 */ /* 0x000fe20007f9e0ff */
[----:B------:R-:W-:Y:S01]  /*4460*/  BSSY B0, `(.L_x_150) ;  /* 0x0000009000007945 */ /* 0x000fe20003800000 */
[----:B------:R-:W-:Y:S02]  /*4470*/  ISETP.GT.AND P2, PT, R0, 0x1, P1 ;  /* 0x000000010000780c */ /* 0x000fe40000f44270 */
[----:B------:R-:W-:Y:S01]  /*4480*/  FMUL R11, R10, R9 ;  /* 0x000000090a0b7220 */ /* 0x000fe20000400000 */
[----:B------:R-:W-:-:S03]  /*4490*/  IMAD.X R15, R13, 0x1, R21, P4 ;  /* 0x000000010d0f7824 */ /* 0x000fc600020e0615 */
[----:B------:R-:W-:-:S05]  /*44a0*/  FFMA R11, R26, R8, R11 ;  /* 0x000000081a0b7223 */ /* 0x000fca000000000b */
[----:B------:R-:W-:-:S05]  /*44b0*/  F2FP.F16.F32.PACK_AB R11, RZ, R11 ;  /* 0x0000000bff0b723e */ /* 0x000fca00000000ff */
[----:B------:R0:W-:Y:S01]  /*44c0*/  @P3 STG.E.U16 desc[UR12][R14.64], R11 ;  /* 0x0000000b0e003986 */ /* 0x0001e2000c10150c */
[----:B------:R-:W-:Y:S05]  /*44d0*/  @!P2 BRA `(.L_x_151) ;  /* 0x000000000004a947 */ /* 0x000fea0003800000 */
[----:B------:R3:W5:Y:S02]  /*44e0*/  LDG.E.LTC128B.U16 R88, desc[UR12][R4.64+0x2] ;  /* 0x0000020c04587981 */ /* 0x000764000c1e1520 */
.L_x_151:
[----:B------:R-:W-:Y:S05]  /*44f0*/  BSYNC B0 ;  /* 0x0000000000007941 */ /* 0x000fea0003800000 */
.L_x_150:
[----:B-----5:R-:W-:Y:S01]  /*4500*/  HADD2.F32 R10, -RZ, R88.H0_H0 ;  /* 0x20000058ff0a7230 */ /* 0x020fe20000004100 */
[----:B------:R-:W-:Y:S01]  /*4510*/  ISETP.GT.AND P3, PT, R0, 0x8, P0 ;  /* 0x000000080000780c */ /* 0x000fe20000764270 */
[----:B0-----:R-:W-:Y:S01]  /*4520*/  @P2 IMAD.MOV.U32 R11, RZ, RZ, R15 ;  /* 0x000000ffff0b2224 */ /* 0x001fe200078e000f */
[----:B------:R-:W-:Y:S02]  /*4530*/  BSSY B0, `(.L_x_152) ;  /* 0x0000009000007945 */ /* 0x000fe40003800000 */
[----:B------:R-:W-:-:S04]  /*4540*/  FMUL R10, R10, R9 ;  /* 0x000000090a0a7220 */ /* 0x000fc80000400000 */
[----:B------:R-:W-:-:S05]  /*4550*/  FFMA R10, R27, R8, R10 ;  /* 0x000000081b0a7223 */ /* 0x000fca000000000a */
[----:B------:R-:W-:-:S04]  /*4560*/  F2FP.F16.F32.PACK_AB R10, RZ, R10 ;  /* 0x0000000aff0a723e */ /* 0x000fc800000000ff */
[----:B------:R-:W-:Y:S01]  /*4570*/  PRMT R16, R10, 0x7610, R16 ;  /* 0x000076100a107816 */ /* 0x000fe20000000010 */
[----:B------:R-:W-:-:S05]  /*4580*/  @P2 IMAD.MOV.U32 R10, RZ, RZ, R14 ;  /* 0x000000ffff0a2224 */ /* 0x000fca00078e000e */
[----:B------:R0:W-:Y:S01]  /*4590*/  @P2 STG.E.U16 desc[UR12][R10.64+0x2], R16 ;  /* 0x000002100a002986 */ /* 0x0001e2000c10150c */
[----:B------:R-:W-:Y:S05]  /*45a0*/  @!P3 BRA `(.L_x_153) ;  /* 0x000000000004b947 */ /* 0x000fea0003800000 */
[----:B------:R4:W5:Y:S02]  /*45b0*/  LDG.E.LTC128B.U16 R88, desc[UR12][R2.64+0x10] ;  /* 0x0000100c02587981 */ /* 0x000964000c1e1520 */
.L_x_153:
[----:B------:R-:W-:Y:S05]  /*45c0*/  BSYNC B0 ;  /* 0x0000000000007941 */ /* 0x000fea0003800000 */
.L_x_152:
[----:B0----5:R-:W-:Y:S01]  /*45d0*/  HADD2.F32 R10, -RZ, R88.H0_H0 ;  /* 0x20000058ff0a7230 */ /* 0x021fe20000004100 */
[----:B------:R-:W-:Y:S01]  /*45e0*/  ISETP.GT.AND P2, PT, R0, 0x9, P0 ;  /* 0x000000090000780c */ /* 0x000fe20000744270 */
[----:B------:R-:W-:Y:S03]  /*45f0*/  BSSY B0, `(.L_x_154) ;  /* 0x000000a000007945 */ /* 0x000fe60003800000 */
[----:B------:R-:W-:Y:S01]  /*4600*/  FMUL R11, R10, R9 ;  /* 0x000000090a0b7220 */ /* 0x000fe20000400000 */
[----:B------:R-:W-:-:S03]  /*4610*/  IMAD.MOV.U32 R10, RZ, RZ, R12 ;  /* 0x000000ffff0a7224 */ /* 0x000fc600078e000c */
[----:B------:R-:W-:-:S05]  /*4620*/  FFMA R11, R28, R8, R11 ;  /* 0x000000081c0b7223 */ /* 0x000fca000000000b */
[----:B------:R-:W-:-:S04]  /*4630*/  F2FP.F16.F32.PACK_AB R11, RZ, R11 ;  /* 0x0000000bff0b723e */ /* 0x000fc800000000ff */
[----:B------:R-:W-:Y:S01]  /*4640*/  PRMT R16, R11, 0x7610, R16 ;  /* 0x000076100b107816 */ /* 0x000fe20000000010 */
[----:B------:R-:W-:-:S05]  /*4650*/  IMAD.MOV.U32 R11, RZ, RZ, R13 ;  /* 0x000000ffff0b7224 */ /* 0x000fca00078e000d */
[----:B------:R0:W-:Y:S01]  /*4660*/  @P3 STG.E.U16 desc[UR12][R10.64+0x10], R16 ;  /* 0x000010100a003986 */ /* 0x0001e2000c10150c */
[----:B------:R-:W-:Y:S05]  /*4670*/  @!P2 BRA `(.L_x_155) ;  /* 0x000000000004a947 */ /* 0x000fea0003800000 */
[----:B------:R0:W5:Y:S02]  /*4680*/  LDG.E.LTC128B.U16 R88, desc[UR12][R2.64+0x12] ;  /* 0x0000120c02587981 */ /* 0x000164000c1e1520 */
.L_x_155:
[----:B------:R-:W-:Y:S05]  /*4690*/  BSYNC B0 ;  /* 0x0000000000007941 */ /* 0x000fea0003800000 */
.L_x_154:
        /* <DEDUP_REMOVED lines=9> */
.L_x_157:
[----:B------:R-:W-:Y:S05]  /*4730*/  BSYNC B0 ;  /* 0x0000000000007941 */ /* 0x000fea0003800000 */
.L_x_156:
        /* <DEDUP_REMOVED lines=9> */
.L_x_159:
[----:B------:R-:W-:Y:S05]  /*47d0*/  BSYNC B0 ;  /* 0x0000000000007941 */ /* 0x000fea0003800000 */
.L_x_158:
[----:B-----5:R-:W-:Y:S01]  /*47e0*/  HADD2.F32 R12, -RZ, R88.H0_H0 ;  /* 0x20000058ff0c7230 */ /* 0x020fe20000004100 */
[----:B------:R-:W-:Y:S01]  /*47f0*/  IADD3 R6, P4, P5, R17, R6, R19 ;  /* 0x0000000611067210 */ /* 0x000fe20007d9e013 */
[----:B------:R-:W-:Y:S01]  /*4800*/  BSSY B0, `(.L_x_160) ;  /* 0x0000009000007945 */ /* 0x000fe20003800000 */
[----:B------:R-:W-:Y:S02]  /*4810*/  ISETP.GT.AND P3, PT, R0, 0x10, P0 ;  /* 0x000000100000780c */ /* 0x000fe40000764270 */
[----:B------:R-:W-:Y:S01]  /*4820*/  FMUL R12, R12, R9 ;  /* 0x000000090c0c7220 */ /* 0x000fe20000400000 */
[----:B------:R-:W-:-:S03]  /*4830*/  IADD3.X R7, R21, R7, R89, P4, P5 ;  /* 0x0000000715077210 */ /* 0x000fc600027ea459 */
[----:B------:R-:W-:-:S05]  /*4840*/  FFMA R12, R31, R8, R12 ;  /* 0x000000081f0c7223 */ /* 0x000fca000000000c */
[----:B------:R-:W-:-:S05]  /*4850*/  F2FP.F16.F32.PACK_AB R12, RZ, R12 ;  /* 0x0000000cff0c723e */ /* 0x000fca00000000ff */
[----:B------:R0:W-:Y:S01]  /*4860*/  @P2 STG.E.U16 desc[UR12][R6.64+0x12], R12 ;  /* 0x0000120c06002986 */ /* 0x0001e2000c10150c */
[----:B------:R-:W-:Y:S05]  /*4870*/  @!P3 BRA `(.L_x_161) ;  /* 0x000000000004b947 */ /* 0x000fea0003800000 */
[----:B------:R0:W5:Y:S02]  /*4880*/  LDG.E.LTC128B.U16 R88, desc[UR12][R2.64+0x20] ;  /* 0x0000200c02587981 */ /* 0x000164000c1e1520 */
.L_x_161:
[----:B------:R-:W-:Y:S05]  /*4890*/  BSYNC B0 ;  /* 0x0000000000007941 */ /* 0x000fea0003800000 */
.L_x_160:
        /* <DEDUP_REMOVED lines=9> */
.L_x_163:
[----:B------:R-:W-:Y:S05]  /*4930*/  BSYNC B0 ;  /* 0x0000000000007941 */ /* 0x000fea0003800000 */
.L_x_162:
        /* <DEDUP_REMOVED lines=9> */
.L_x_165:
[----:B------:R-:W-:Y:S05]  /*49d0*/  BSYNC B0 ;  /* 0x0000000000007941 */ /* 0x000fea0003800000 */
.L_x_164:
        /* <DEDUP_REMOVED lines=9> */
.L_x_167:
[----:B------:R-:W-:Y:S05]  /*4a70*/  BSYNC B0 ;  /* 0x0000000000007941 */ /* 0x000fea0003800000 */
.L_x_166:
        /* <DEDUP_REMOVED lines=9> */
.L_x_169:
[----:B------:R-:W-:Y:S05]  /*4b10*/  BSYNC B0 ;  /* 0x0000000000007941 */ /* 0x000fea0003800000 */
.L_x_168:
        /* <DEDUP_REMOVED lines=9> */
.L_x_171:
[----:B------:R-:W-:Y:S05]  /*4bb0*/  BSYNC B0 ;  /* 0x0000000000007941 */ /* 0x000fea0003800000 */
.L_x_170:
        /* <DEDUP_REMOVED lines=9> */
.L_x_173:
[----:B------:R-:W-:Y:S05]  /*4c50*/  BSYNC B0 ;  /* 0x0000000000007941 */ /* 0x000fea0003800000 */
.L_x_172:
        /* <DEDUP_REMOVED lines=9> */
.L_x_175:
[----:B------:R-:W-:Y:S05]  /*4cf0*/  BSYNC B0 ;  /* 0x0000000000007941 */ /* 0x000fea0003800000 */
.L_x_174:
        /* <DEDUP_REMOVED lines=9> */
.L_x_177:
[----:B------:R-:W-:Y:S05]  /*4d90*/  BSYNC B0 ;  /* 0x0000000000007941 */ /* 0x000fea0003800000 */
.L_x_176:
        /* <DEDUP_REMOVED lines=9> */
.L_x_179:
[----:B------:R-:W-:Y:S05]  /*4e30*/  BSYNC B0 ;  /* 0x0000000000007941 */ /* 0x000fea0003800000 */
.L_x_178:
        /* <DEDUP_REMOVED lines=9> */
.L_x_181:
[----:B------:R-:W-:Y:S05]  /*4ed0*/  BSYNC B0 ;  /* 0x0000000000007941 */ /* 0x000fea0003800000 */
.L_x_180:
        /* <DEDUP_REMOVED lines=9> */
.L_x_183:
[----:B------:R-:W-:Y:S05]  /*4f70*/  BSYNC B0 ;  /* 0x0000000000007941 */ /* 0x000fea0003800000 */
.L_x_182:
        /* <DEDUP_REMOVED lines=9> */
.L_x_185:
[----:B------:R-:W-:Y:S05]  /*5010*/  BSYNC B0 ;  /* 0x0000000000007941 */ /* 0x000fea0003800000 */
.L_x_184:
        /* <DEDUP_REMOVED lines=9> */
.L_x_187:
[----:B------:R-:W-:Y:S05]  /*50b0*/  BSYNC B0 ;  /* 0x0000000000007941 */ /* 0x000fea0003800000 */
.L_x_186:
        /* <DEDUP_REMOVED lines=9> */
.L_x_189:
[----:B------:R-:W-:Y:S05]  /*5150*/  BSYNC B0 ;  /* 0x0000000000007941 */ /* 0x000fea0003800000 */
.L_x_188:
        /* <DEDUP_REMOVED lines=9> */
.L_x_191:
[----:B------:R-:W-:Y:S05]  /*51f0*/  BSYNC B0 ;  /* 0x0000000000007941 */ /* 0x000fea0003800000 */
.L_x_190:
        /* <DEDUP_REMOVED lines=9> */
.L_x_193:
[----:B------:R-:W-:Y:S05]  /*5290*/  BSYNC B0 ;  /* 0x0000000000007941 */ /* 0x000fea0003800000 */
.L_x_192:
        /* <DEDUP_REMOVED lines=9> */
.L_x_195:
[----:B------:R-:W-:Y:S05]  /*5330*/  BSYNC B0 ;  /* 0x0000000000007941 */ /* 0x000fea0003800000 */
.L_x_194:
        /* <DEDUP_REMOVED lines=9> */
.L_x_197:
[----:B------:R-:W-:Y:S05]  /*53d0*/  BSYNC B0 ;  /* 0x0000000000007941 */ /* 0x000fea0003800000 */
.L_x_196:
        /* <DEDUP_REMOVED lines=9> */
.L_x_199:
[----:B------:R-:W-:Y:S05]  /*5470*/  BSYNC B0 ;  /* 0x0000000000007941 */ /* 0x000fea0003800000 */
.L_x_198:
        /* <DEDUP_REMOVED lines=9> */
.L_x_201:
[----:B------:R-:W-:Y:S05]  /*5510*/  BSYNC B0 ;  /* 0x0000000000007941 */ /* 0x000fea0003800000 */
.L_x_200:
        /* <DEDUP_REMOVED lines=9> */
.L_x_203:
[----:B------:R-:W-:Y:S05]  /*55b0*/  BSYNC B0 ;  /* 0x0000000000007941 */ /* 0x000fea0003800000 */
.L_x_202:
        /* <DEDUP_REMOVED lines=9> */
.L_x_205:
[----:B------:R-:W-:Y:S05]  /*5650*/  BSYNC B0 ;  /* 0x0000000000007941 */ /* 0x000fea0003800000 */
.L_x_204:
        /* <DEDUP_REMOVED lines=9> */
.L_x_207:
[----:B------:R-:W-:Y:S05]  /*56f0*/  BSYNC B0 ;  /* 0x0000000000007941 */ /* 0x000fea0003800000 */
.L_x_206:
        /* <DEDUP_REMOVED lines=9> */
.L_x_209:
[----:B------:R-:W-:Y:S05]  /*5790*/  BSYNC B0 ;  /* 0x0000000000007941 */ /* 0x000fea0003800000 */
.L_x_208:
        /* <DEDUP_REMOVED lines=9> */
.L_x_211:
[----:B------:R-:W-:Y:S05]  /*5830*/  BSYNC B0 ;  /* 0x0000000000007941 */ /* 0x000fea0003800000 */
.L_x_210:
        /* <DEDUP_REMOVED lines=9> */
.L_x_213:
[----:B------:R-:W-:Y:S05]  /*58d0*/  BSYNC B0 ;  /* 0x0000000000007941 */ /* 0x000fea0003800000 */
.L_x_212:
        /* <DEDUP_REMOVED lines=9> */
.L_x_215:
[----:B------:R-:W-:Y:S05]  /*5970*/  BSYNC B0 ;  /* 0x0000000000007941 */ /* 0x000fea0003800000 */
.L_x_214:
        /* <DEDUP_REMOVED lines=9> */
.L_x_217:
[----:B------:R-:W-:Y:S05]  /*5a10*/  BSYNC B0 ;  /* 0x0000000000007941 */ /* 0x000fea0003800000 */
.L_x_216:
        /* <DEDUP_REMOVED lines=9> */
.L_x_219:
[----:B------:R-:W-:Y:S05]  /*5ab0*/  BSYNC B0 ;  /* 0x0000000000007941 */ /* 0x000fea0003800000 */
.L_x_218:
        /* <DEDUP_REMOVED lines=9> */
.L_x_221:
[----:B------:R-:W-:Y:S05]  /*5b50*/  BSYNC B0 ;  /* 0x0000000000007941 */ /* 0x000fea0003800000 */
.L_x_220:
        /* <DEDUP_REMOVED lines=9> */
.L_x_223:
[----:B------:R-:W-:Y:S05]  /*5bf0*/  BSYNC B0 ;  /* 0x0000000000007941 */ /* 0x000fea0003800000 */
.L_x_222:
        /* <DEDUP_REMOVED lines=9> */
.L_x_225:
[----:B------:R-:W-:Y:S05]  /*5c90*/  BSYNC B0 ;  /* 0x0000000000007941 */ /* 0x000fea0003800000 */
.L_x_224:
        /* <DEDUP_REMOVED lines=9> */
.L_x_227:
[----:B------:R-:W-:Y:S05]  /*5d30*/  BSYNC B0 ;  /* 0x0000000000007941 */ /* 0x000fea0003800000 */
.L_x_226:
        /* <DEDUP_REMOVED lines=9> */
.L_x_229:
[----:B------:R-:W-:Y:S05]  /*5dd0*/  BSYNC B0 ;  /* 0x0000000000007941 */ /* 0x000fea0003800000 */
.L_x_228:
        /* <DEDUP_REMOVED lines=9> */
.L_x_231:
[----:B------:R-:W-:Y:S05]  /*5e70*/  BSYNC B0 ;  /* 0x0000000000007941 */ /* 0x000fea0003800000 */
.L_x_230:
        /* <DEDUP_REMOVED lines=9> */
.L_x_233:
[----:B------:R-:W-:Y:S05]  /*5f10*/  BSYNC B0 ;  /* 0x0000000000007941 */ /* 0x000fea0003800000 */
.L_x_232:
        /* <DEDUP_REMOVED lines=9> */
.L_x_235:
[----:B------:R-:W-:Y:S05]  /*5fb0*/  BSYNC B0 ;  /* 0x0000000000007941 */ /* 0x000fea0003800000 */
.L_x_234:
        /* <DEDUP_REMOVED lines=9> */
.L_x_237:
[----:B------:R-:W-:Y:S05]  /*6050*/  BSYNC B0 ;  /* 0x0000000000007941 */ /* 0x000fea0003800000 */
.L_x_236:
        /* <DEDUP_REMOVED lines=9> */
.L_x_239:
[----:B------:R-:W-:Y:S05]  /*60f0*/  BSYNC B0 ;  /* 0x0000000000007941 */ /* 0x000fea0003800000 */
.L_x_238:
        /* <DEDUP_REMOVED lines=9> */
.L_x_241:
[----:B------:R-:W-:Y:S05]  /*6190*/  BSYNC B0 ;  /* 0x0000000000007941 */ /* 0x000fea0003800000 */
.L_x_240:
        /* <DEDUP_REMOVED lines=9> */
.L_x_243:
[----:B------:R-:W-:Y:S05]  /*6230*/  BSYNC B0 ;  /* 0x0000000000007941 */ /* 0x000fea0003800000 */
.L_x_242:
        /* <DEDUP_REMOVED lines=9> */
.L_x_245:
[----:B------:R-:W-:Y:S05]  /*62d0*/  BSYNC B0 ;  /* 0x0000000000007941 */ /* 0x000fea0003800000 */
.L_x_244:
        /* <DEDUP_REMOVED lines=9> */
.L_x_247:
[----:B------:R-:W-:Y:S05]  /*6370*/  BSYNC B0 ;  /* 0x0000000000007941 */ /* 0x000fea0003800000 */
.L_x_246:
        /* <DEDUP_REMOVED lines=9> */
.L_x_249:
[----:B------:R-:W-:Y:S05]  /*6410*/  BSYNC B0 ;  /* 0x0000000000007941 */ /* 0x000fea0003800000 */
.L_x_248:
        /* <DEDUP_REMOVED lines=9> */
.L_x_251:
[----:B------:R-:W-:Y:S05]  /*64b0*/  BSYNC B0 ;  /* 0x0000000000007941 */ /* 0x000fea0003800000 */
.L_x_250:
        /* <DEDUP_REMOVED lines=9> */
.L_x_253:
[----:B------:R-:W-:Y:S05]  /*6550*/  BSYNC B0 ;  /* 0x0000000000007941 */ /* 0x000fea0003800000 */
.L_x_252:
        /* <DEDUP_REMOVED lines=9> */
.L_x_255:
[----:B------:R-:W-:Y:S05]  /*65f0*/  BSYNC B0 ;  /* 0x0000000000007941 */ /* 0x000fea0003800000 */
.L_x_254:
        /* <DEDUP_REMOVED lines=9> */
.L_x_257:
[----:B------:R-:W-:Y:S05]  /*6690*/  BSYNC B0 ;  /* 0x0000000000007941 */ /* 0x000fea0003800000 */
.L_x_256:
        /* <DEDUP_REMOVED lines=9> */
.L_x_259:
[----:B------:R-:W-:Y:S05]  /*6730*/  BSYNC B0 ;  /* 0x0000000000007941 */ /* 0x000fea0003800000 */
.L_x_258:
        /* <DEDUP_REMOVED lines=9> */
.L_x_261:
[----:B------:R-:W-:Y:S05]  /*67d0*/  BSYNC B0 ;  /* 0x0000000000007941 */ /* 0x000fea0003800000 */
.L_x_260:
        /* <DEDUP_REMOVED lines=9> */
.L_x_263:
[----:B------:R-:W-:Y:S05]  /*6870*/  BSYNC B0 ;  /* 0x0000000000007941 */ /* 0x000fea0003800000 */
.L_x_262:
        /* <DEDUP_REMOVED lines=9> */
.L_x_265:
[----:B------:R-:W-:Y:S05]  /*6910*/  BSYNC B0 ;  /* 0x0000000000007941 */ /* 0x000fea0003800000 */
.L_x_264:
        /* <DEDUP_REMOVED lines=9> */
.L_x_267:
[----:B------:R-:W-:Y:S05]  /*69b0*/  BSYNC B0 ;  /* 0x0000000000007941 */ /* 0x000fea0003800000 */
.L_x_266:
[----:B01--45:R-:W-:Y:S01]  /*69c0*/  HADD2.F32 R2, -RZ, R88.H0_H0 ;  /* 0x20000058ff027230 */ /* 0x033fe20000004100 */
        /* <DEDUP_REMOVED lines=8> */
.L_x_269:
[----:B------:R-:W-:Y:S05]  /*6a50*/  BSYNC B0 ;  /* 0x0000000000007941 */ /* 0x000fea0003800000 */
.L_x_268:
[----:B0----5:R-:W-:Y:S01]  /*6a60*/  HADD2.F32 R2, -RZ, R88.H0_H0 ;  /* 0x20000058ff027230 */ /* 0x021fe20000004100 */
[----:B------:R-:W-:Y:S01]  /*6a70*/  ISETP.GT.AND P1, PT, R0, 0x79, P1 ;  /* 0x000000790000780c */ /* 0x000fe20000f24270 */
[----:B------:R-:W-:Y:S03]  /*6a80*/  BSSY B0, `(.L_x_270) ;  /* 0x000000a000007945 */ /* 0x000fe60003800000 */
        /* <DEDUP_REMOVED lines=9> */
.L_x_271:
[----:B------:R-:W-:Y:S05]  /*6b20*/  BSYNC B0 ;  /* 0x0000000000007941 */ /* 0x000fea0003800000 */
.L_x_270:
[----:B-----5:R-:W-:-:S05]  /*6b30*/  HADD2.F32 R88, -RZ, R88.H0_H0 ;  /* 0x20000058ff587230 */ /* 0x020fca0000004100 */
[----:B------:R-:W-:-:S04]  /*6b40*/  FMUL R88, R88, R9 ;  /* 0x0000000958587220 */ /* 0x000fc80000400000 */
[----:B------:R-:W-:Y:S01]  /*6b50*/  FFMA R88, R87, R8, R88 ;  /* 0x0000000857587223 */ /* 0x000fe20000000058 */
[----:B------:R-:W-:Y:S06]  /*6b60*/  @!P1 EXIT ;  /* 0x000000000000994d */ /* 0x000fec0003800000 */
[----:B------:R-:W-:-:S05]  /*6b70*/  F2FP.F16.F32.PACK_AB R88, RZ, R88 ;  /* 0x00000058ff58723e */ /* 0x000fca00000000ff */
[----:B------:R-:W-:Y:S01]  /*6b80*/  STG.E.U16 desc[UR12][R6.64+0xf2], R88 ;  /* 0x0000f25806007986 */ /* 0x000fe2000c10150c */
[----:B------:R-:W-:Y:S05]  /*6b90*/  EXIT ;  /* 0x000000000000794d */ /* 0x000fea0003800000 */
.L_x_21:
[----:B------:R-:W-:Y:S01]  /*6ba0*/  ULDC.64 UR4, c[0x0][0x5c8] ;  /* 0x0001720000047ab9 */ /* 0x000fe20000000a00 */
[-C--:B------:R-:W-:Y:S01]  /*6bb0*/  FMUL R88, R88, R8.reuse ;  /* 0x0000000858587220 */ /* 0x080fe20000400000 */
[----:B------:R-:W-:Y:S01]  /*6bc0*/  LEA R2, P1, R14, UR4, 0x1 ;  /* 0x000000040e027c11 */ /* 0x000fe2000f8208ff */
[----:B------:R-:W-:Y:S01]  /*6bd0*/  IMAD.SHL.U32 R9, R21, 0x2, RZ ;  /* 0x0000000215097824 */ /* 0x000fe200078e00ff */
[----:B------:R-:W-:Y:S01]  /*6be0*/  ISETP.GT.AND P3, PT, R10, 0x8, PT ;  /* 0x000000080a00780c */ /* 0x000fe20003f64270 */
[-C--:B------:R-:W-:Y:S01]  /*6bf0*/  FMUL R89, R89, R8.reuse ;  /* 0x0000000859597220 */ /* 0x080fe20000400000 */
[----:B------:R-:W-:Y:S01]  /*6c00*/  LEA.HI.X R3, R14, UR5, R19, 0x1, P1 ;  /* 0x000000050e037c11 */ /* 0x000fe200088f0c13 */
[----:B------:R-:W-:Y:S01]  /*6c10*/  FMUL R90, R90, R8 ;  /* 0x000000085a5a7220 */ /* 0x000fe20000400000 */
[----:B------:R-:W-:Y:S01]  /*6c20*/  F2FP.F16.F32.PACK_AB R88, RZ, R88 ;  /* 0x00000058ff58723e */ /* 0x000fe200000000ff */
[-C--:B------:R-:W-:Y:S01]  /*6c30*/  FMUL R91, R91, R8.reuse ;  /* 0x000000085b5b7220 */ /* 0x080fe20000400000 */
[----:B------:R-:W-:Y:S01]  /*6c40*/  ISETP.GT.AND P4, PT, R0, 0x1, P2 ;  /* 0x000000010000780c */ /* 0x000fe20001784270 */
[-C--:B------:R-:W-:Y:S01]  /*6c50*/  FMUL R92, R92, R8.reuse ;  /* 0x000000085c5c7220 */ /* 0x080fe20000400000 */
[----:B------:R-:W-:Y:S01]  /*6c60*/  ISETP.GT.AND P1, PT, R0, RZ, P3 ;  /* 0x000000ff0000720c */ /* 0x000fe20001f24270 */
[----:B------:R-:W-:Y:S01]  /*6c70*/  @P0 STG.E.U16 desc[UR12][R2.64], R88 ;  /* 0x0000005802000986 */ /* 0x000fe2000c10150c */
[----:B------:R-:W-:Y:S01]  /*6c80*/  SHF.L.U64.HI R7, R21, 0x1, R20 ;  /* 0x0000000115077819 */ /* 0x000fe20000010214 */
[----:B------:R-:W-:Y:S01]  /*6c90*/  FMUL R93, R93, R8 ;  /* 0x000000085d5d7220 */ /* 0x000fe20000400000 */
[----:B------:R-:W-:Y:S01]  /*6ca0*/  IADD3 R4, P0, R9, R2, RZ ;  /* 0x0000000209047210 */ /* 0x000fe20007f1e0ff */
[-C--:B------:R-:W-:Y:S01]  /*6cb0*/  FMUL R94, R94, R8.reuse ;  /* 0x000000085e5e7220 */ /* 0x080fe20000400000 */
[----:B------:R-:W-:Y:S01]  /*6cc0*/  F2FP.F16.F32.PACK_AB R89, RZ, R89 ;  /* 0x00000059ff59723e */ /* 0x000fe200000000ff */
[----:B------:R-:W-:Y:S01]  /*6cd0*/  FMUL R95, R95, R8 ;  /* 0x000000085f5f7220 */ /* 0x000fe20000400000 */
[----:B------:R-:W-:Y:S01]  /*6ce0*/  F2FP.F16.F32.PACK_AB R90, RZ, R90 ;  /* 0x0000005aff5a723e */ /* 0x000fe200000000ff */
[----:B------:R-:W-:Y:S01]  /*6cf0*/  IMAD.X R5, R7, 0x1, R3, P0 ;  /* 0x0000000107057824 */ /* 0x000fe200000e0603 */
[C---:B------:R-:W-:Y:S01]  /*6d00*/  ISETP.GT.AND P5, PT, R0.reuse, 0x8, P2 ;  /* 0x000000080000780c */ /* 0x040fe200017a4270 */
[----:B------:R-:W-:Y:S01]  /*6d10*/  @P4 STG.E.U16 desc[UR12][R2.64+0x2], R89 ;  /* 0x0000025902004986 */ /* 0x000fe2000c10150c */
[----:B------:R-:W-:Y:S01]  /*6d20*/  ISETP.GT.AND P4, PT, R0, 0x1, P3 ;  /* 0x000000010000780c */ /* 0x000fe20001f84270 */
[-C--:B------:R-:W-:Y:S01]  /*6d30*/  FMUL R96, R96, R8.reuse ;  /* 0x0000000860607220 */ /* 0x080fe20000400000 */
[----:B------:R-:W-:Y:S01]  /*6d40*/  F2FP.F16.F32.PACK_AB R91, RZ, R91 ;  /* 0x0000005bff5b723e */ /* 0x000fe200000000ff */
[----:B------:R-:W-:Y:S01]  /*6d50*/  @P1 STG.E.U16 desc[UR12][R4.64], R90 ;  /* 0x0000005a04001986 */ /* 0x000fe2000c10150c */
[----:B------:R-:W-:Y:S01]  /*6d60*/  ISETP.GT.AND P1, PT, R0, 0x9, P2 ;  /* 0x000000090000780c */ /* 0x000fe20001724270 */
[----:B------:R-:W-:Y:S01]  /*6d70*/  FMUL R97, R97, R8 ;  /* 0x0000000861617220 */ /* 0x000fe20000400000 */
[----:B------:R-:W-:Y:S01]  /*6d80*/  F2FP.F16.F32.PACK_AB R92, RZ, R92 ;  /* 0x0000005cff5c723e */ /* 0x000fe200000000ff */
[-C--:B------:R-:W-:Y:S01]  /*6d90*/  FMUL R98, R98, R8.reuse ;  /* 0x0000000862627220 */ /* 0x080fe20000400000 */
[----:B------:R-:W-:Y:S01]  /*6da0*/  F2FP.F16.F32.PACK_AB R93, RZ, R93 ;  /* 0x0000005dff5d723e */ /* 0x000fe200000000ff */
[-C--:B------:R-:W-:Y:S01]  /*6db0*/  FMUL R99, R99, R8.reuse ;  /* 0x0000000863637220 */ /* 0x080fe20000400000 */
[----:B------:R-:W-:Y:S01]  /*6dc0*/  ISETP.GT.AND P0, PT, R0, 0x8, P3 ;  /* 0x000000080000780c */ /* 0x000fe20001f04270 */
[----:B------:R-:W-:Y:S01]  /*6dd0*/  FMUL R100, R100, R8 ;  /* 0x0000000864647220 */ /* 0x000fe20000400000 */
[----:B------:R-:W-:Y:S01]  /*6de0*/  F2FP.F16.F32.PACK_AB R94, RZ, R94 ;  /* 0x0000005eff5e723e */ /* 0x000fe200000000ff */
[----:B------:R-:W-:Y:S01]  /*6df0*/  @P4 STG.E.U16 desc[UR12][R4.64+0x2], R91 ;  /* 0x0000025b04004986 */ /* 0x000fe2000c10150c */
[----:B------:R-:W-:Y:S01]  /*6e00*/  F2FP.F16.F32.PACK_AB R95, RZ, R95 ;  /* 0x0000005fff5f723e */ /* 0x000fe200000000ff */
[-C--:B------:R-:W-:Y:S01]  /*6e10*/  FMUL R101, R101, R8.reuse ;  /* 0x0000000865657220 */ /* 0x080fe20000400000 */
[C---:B------:R-:W-:Y:S01]  /*6e20*/  ISETP.GT.AND P4, PT, R0.reuse, 0x10, P2 ;  /* 0x000000100000780c */ /* 0x040fe20001784270 */
[----:B------:R-:W-:Y:S01]  /*6e30*/  @P5 STG.E.U16 desc[UR12][R2.64+0x10], R92 ;  /* 0x0000105c02005986 */ /* 0x000fe2000c10150c */
[----:B------:R-:W-:Y:S01]  /*6e40*/  ISETP.GT.AND P5, PT, R0, 0x10, P3 ;  /* 0x000000100000780c */ /* 0x000fe20001fa4270 */
[----:B------:R-:W-:Y:S01]  /*6e50*/  FMUL R102, R102, R8 ;  /* 0x0000000866667220 */ /* 0x000fe20000400000 */
[----:B------:R-:W-:Y:S01]  /*6e60*/  F2FP.F16.F32.PACK_AB R96, RZ, R96 ;  /* 0x00000060ff60723e */ /* 0x000fe200000000ff */
[----:B------:R-:W-:Y:S01]  /*6e70*/  @P1 STG.E.U16 desc[UR12][R2.64+0x12], R93 ;  /* 0x0000125d02001986 */ /* 0x000fe2000c10150c */
[C---:B------:R-:W-:Y:S01]  /*6e80*/  ISETP.GT.AND P1, PT, R0.reuse, 0x9, P3 ;  /* 0x000000090000780c */ /* 0x040fe20001f24270 */
        /* <DEDUP_REMOVED lines=8> */
[----:B------:R-:W-:Y:S01]  /*6f10*/  FMUL R106, R106, R8 ;  /* 0x000000086a6a7220 */ /* 0x000fe20000400000 */
[----:B------:R-:W-:Y:S01]  /*6f20*/  F2FP.F16.F32.PACK_AB R100, RZ, R100 ;  /* 0x00000064ff64723e */ /* 0x000fe200000000ff */
[-C--:B------:R-:W-:Y:S01]  /*6f30*/  FMUL R107, R107, R8.reuse ;  /* 0x000000086b6b7220 */ /* 0x080fe20000400000 */
[----:B------:R-:W-:Y:S01]  /*6f40*/  F2FP.F16.F32.PACK_AB R101, RZ, R101 ;  /* 0x00000065ff65723e */ /* 0x000fe200000000ff */
        /* <DEDUP_REMOVED lines=21> */
[----:B------:R-:W-:Y:S01]  /*70a0*/  ISETP.GT.AND P4, PT, R0, 0x21, P2 ;  /* 0x000000210000780c */ /* 0x000fe20001784270 */
[-C--:B------:R-:W-:Y:S01]  /*70b0*/  FMUL R113, R113, R8.reuse ;  /* 0x0000000871717220 */ /* 0x080fe20000400000 */
[----:B------:R-:W-:Y:S01]  /*70c0*/  F2FP.F16.F32.PACK_AB R107, RZ, R107 ;  /* 0x0000006bff6b723e */ /* 0x000fe200000000ff */
        /* <DEDUP_REMOVED lines=102> */
[-C--:B------:R-:W-:Y:S01]  /*7730*/  FMUL R144, R144, R8.reuse ;  /* 0x0000000890907220 */ /* 0x080fe20000400000 */
[----:B------:R-:W-:Y:S01]  /*7740*/  ISETP.GT.AND P6, PT, R0, 0x68, P3 ;  /* 0x000000680000780c */ /* 0x000fe20001fc4270 */
[----:B------:R-:W-:Y:S01]  /*7750*/  FMUL R145, R145, R8 ;  /* 0x0000000891917220 */ /* 0x000fe20000400000 */
[----:B------:R-:W-:Y:S01]  /*7760*/  F2FP.F16.F32.PACK_AB R138, RZ, R138 ;  /* 0x0000008aff8a723e */ /* 0x000fe200000000ff */
[-C--:B------:R-:W-:Y:S01]  /*7770*/  FMUL R146, R146, R8.reuse ;  /* 0x0000000892927220 */ /* 0x080fe20000400000 */
[----:B------:R-:W-:Y:S01]  /*7780*/  F2FP.F16.F32.PACK_AB R139, RZ, R139 ;  /* 0x0000008bff8b723e */ /* 0x000fe200000000ff */
[----:B------:R-:W-:Y:S01]  /*7790*/  @P1 STG.E.U16 desc[UR12][R4.64+0x80], R122 ;  /* 0x0000807a04001986 */ /* 0x000fe2000c10150c */
[C---:B------:R-:W-:Y:S01]  /*77a0*/  ISETP.GT.AND P1, PT, R0.reuse, 0x48, P3 ;  /* 0x000000480000780c */ /* 0x040fe20001f24270 */
[----:B------:R-:W-:Y:S01]  /*77b0*/  FMUL R147, R147, R8 ;  /* 0x0000000893937220 */ /* 0x000fe20000400000 */
[----:B------:R-:W-:Y:S01]  /*77c0*/  F2FP.F16.F32.PACK_AB R140, RZ, R140 ;  /* 0x0000008cff8c723e */ /* 0x000fe200000000ff */
[----:B------:R-:W-:Y:S01]  /*77d0*/  @P4 STG.E.U16 desc[UR12][R4.64+0x82], R123 ;  /* 0x0000827b04004986 */ /* 0x000fe2000c10150c */
[----:B------:R-:W-:Y:S01]  /*77e0*/  ISETP.GT.AND P4, PT, R0, 0x49, P3 ;  /* 0x000000490000780c */ /* 0x000fe20001f84270 */
[----:B------:R-:W-:Y:S01]  /*77f0*/  FMUL R148, R148, R8 ;  /* 0x0000000894947220 */ /* 0x000fe20000400000 */
[----:B------:R-:W-:Y:S01]  /*7800*/  F2FP.F16.F32.PACK_AB R141, RZ, R141 ;  /* 0x0000008dff8d723e */ /* 0x000fe200000000ff */
[----:B------:R-:W-:Y:S01]  /*7810*/  @P0 STG.E.U16 desc[UR12][R2.64+0x90], R124 ;  /* 0x0000907c02000986 */ /* 0x000fe2000c10150c */
[----:B------:R-:W-:Y:S01]  /*7820*/  ISETP.GT.AND P0, PT, R0, 0x50, P3 ;  /* 0x000000500000780c */ /* 0x000fe20001f04270 */
[----:B------:R-:W-:Y:S01]  /*7830*/  IMAD.SHL.U32 R15, R16, 0x2, RZ ;  /* 0x00000002100f7824 */ /* 0x000fe200078e00ff */
        /* <DEDUP_REMOVED lines=26> */
[----:B------:R-:W-:Y:S01]  /*79e0*/  SHF.L.U64.HI R13, R16, 0x1, R11 ;  /* 0x00000001100d7819 */ /* 0x000fe2000001020b */
[-C--:B------:R-:W-:Y:S01]  /*79f0*/  FMUL R28, R28, R8.reuse ;  /* 0x000000081c1c7220 */ /* 0x080fe20000400000 */
[----:B------:R-:W-:Y:S01]  /*7a00*/  F2FP.F16.F32.PACK_AB R149, RZ, R149 ;  /* 0x00000095ff95723e */ /* 0x000fe200000000ff */
        /* <DEDUP_REMOVED lines=31> */
[----:B------:R-:W-:Y:S01]  /*7c00*/  ISETP.GT.AND P5, PT, R0, 0x69, P2 ;  /* 0x000000690000780c */ /* 0x000fe200017a4270 */
[-C--:B------:R-:W-:Y:S01]  /*7c10*/  FMUL R38, R38, R8.reuse ;  /* 0x0000000826267220 */ /* 0x080fe20000400000 */
[----:B------:R-:W-:Y:S01]  /*7c20*/  F2FP.F16.F32.PACK_AB R31, RZ, R31 ;  /* 0x0000001fff1f723e */ /* 0x000fe200000000ff */
[----:B------:R-:W-:Y:S01]  /*7c30*/  @P1 STG.E.U16 desc[UR12][R4.64+0xc0], R138 ;  /* 0x0000c08a04001986 */ /* 0x000fe2000c10150c */
[C---:B------:R-:W-:Y:S01]  /*7c40*/  ISETP.GT.AND P1, PT, R10.reuse, 0x40, PT ;  /* 0x000000400a00780c */ /* 0x040fe20003f24270 */
[----:B------:R-:W-:Y:S01]  /*7c50*/  FMUL R39, R39, R8 ;  /* 0x0000000827277220 */ /* 0x000fe20000400000 */
[----:B------:R-:W-:Y:S01]  /*7c60*/  F2FP.F16.F32.PACK_AB R32, RZ, R32 ;  /* 0x00000020ff20723e */ /* 0x000fe200000000ff */
[----:B------:R-:W-:Y:S01]  /*7c70*/  @P0 STG.E.U16 desc[UR12][R4.64+0xc2], R139 ;  /* 0x0000c28b04000986 */ /* 0x000fe2000c10150c */
[----:B------:R-:W-:Y:S01]  /*7c80*/  ISETP.GT.AND P0, PT, R10, 0x48, PT ;  /* 0x000000480a00780c */ /* 0x000fe20003f04270 */
        /* <DEDUP_REMOVED lines=17> */
[C---:B------:R-:W-:Y:S01]  /*7da0*/  ISETP.GT.AND P4, PT, R0.reuse, 0x78, P2 ;  /* 0x000000780000780c */ /* 0x040fe20001784270 */
[-C--:B------:R-:W-:Y:S01]  /*7db0*/  FMUL R45, R45, R8.reuse ;  /* 0x000000082d2d7220 */ /* 0x080fe20000400000 */
[C---:B------:R-:W-:Y:S01]  /*7dc0*/  ISETP.GT.AND P2, PT, R0.reuse, 0x79, P2 ;  /* 0x000000790000780c */ /* 0x040fe20001744270 */
        /* <DEDUP_REMOVED lines=15> */
[----:B------:R-:W-:Y:S01]  /*7ec0*/  IADD3 R10, P5, R15, R2, RZ ;  /* 0x000000020f0a7210 */ /* 0x000fe20007fbe0ff */
[----:B------:R-:W-:Y:S01]  /*7ed0*/  FMUL R51, R51, R8 ;  /* 0x0000000833337220 */ /* 0x000fe20000400000 */
[----:B------:R-:W-:Y:S01]  /*7ee0*/  F2FP.F16.F32.PACK_AB R43, RZ, R43 ;  /* 0x0000002bff2b723e */ /* 0x000fe200000000ff */
[----:B------:R-:W-:Y:S01]  /*7ef0*/  @P6 STG.E.U16 desc[UR12][R4.64+0xe2], R147 ;  /* 0x0000e29304006986 */ /* 0x000fe2000c10150c */
[----:B------:R-:W-:Y:S01]  /*7f00*/  F2FP.F16.F32.PACK_AB R44, RZ, R44 ;  /* 0x0000002cff2c723e */ /* 0x000fe200000000ff */
[----:B------:R-:W-:Y:S01]  /*7f10*/  IMAD.X R11, R13, 0x1, R3, P5 ;  /* 0x000000010d0b7824 */ /* 0x000fe200028e0603 */
[----:B------:R-:W-:Y:S01]  /*7f20*/  IADD3 R12, P5, P6, R9, R2, R15 ;  /* 0x00000002090c7210 */ /* 0x000fe20007ebe00f */
[----:B------:R-:W-:Y:S01]  /*7f30*/  @P4 STG.E.U16 desc[UR12][R2.64+0xf0], R148 ;  /* 0x0000f09402004986 */ /* 0x000fe2000c10150c */
[----:B------:R-:W-:Y:S01]  /*7f40*/  ISETP.GT.AND P4, PT, R0, 0x78, P3 ;  /* 0x000000780000780c */ /* 0x000fe20001f84270 */
[-C--:B------:R-:W-:Y:S01]  /*7f50*/  FMUL R52, R52, R8.reuse ;  /* 0x0000000834347220 */ /* 0x080fe20000400000 */
[C---:B------:R-:W-:Y:S01]  /*7f60*/  ISETP.GT.AND P3, PT, R0.reuse, 0x79, P3 ;  /* 0x000000790000780c */ /* 0x040fe20001f64270 */
[----:B------:R0:W-:Y:S01]  /*7f70*/  @P2 STG.E.U16 desc[UR12][R2.64+0xf2], R149 ;  /* 0x0000f29502002986 */ /* 0x0001e2000c10150c */
[----:B------:R-:W-:Y:S01]  /*7f80*/  IADD3.X R13, R7, R3, R13, P5, P6 ;  /* 0x00000003070d7210 */ /* 0x000fe20002fec40d */
[-C--:B------:R-:W-:Y:S01]  /*7f90*/  FMUL R53, R53, R8.reuse ;  /* 0x0000000835357220 */ /* 0x080fe20000400000 */
[----:B------:R-:W-:Y:S01]  /*7fa0*/  ISETP.GT.AND P5, PT, R0, 0x1, P1 ;  /* 0x000000010000780c */ /* 0x000fe20000fa4270 */
[-C--:B------:R-:W-:Y:S01]  /*7fb0*/  FMUL R54, R54, R8.reuse ;  /* 0x0000000836367220 */ /* 0x080fe20000400000 */
[----:B------:R-:W-:Y:S01]  /*7fc0*/  ISETP.GT.AND P2, PT, R0, RZ, P0 ;  /* 0x000000ff0000720c */ /* 0x000fe20000744270 */
[-C--:B------:R-:W-:Y:S01]  /*7fd0*/  FMUL R55, R55, R8.reuse ;  /* 0x0000000837377220 */ /* 0x080fe20000400000 */
[----:B------:R-:W-:Y:S01]  /*7fe0*/  F2FP.F16.F32.PACK_AB R45, RZ, R45 ;  /* 0x0000002dff2d723e */ /* 0x000fe200000000ff */
[----:B------:R-:W-:Y:S01]  /*7ff0*/  FMUL R56, R56, R8 ;  /* 0x0000000838387220 */ /* 0x000fe20000400000 */
[----:B------:R-:W-:Y:S01]  /*8000*/  F2FP.F16.F32.PACK_AB R46, RZ, R46 ;  /* 0x0000002eff2e723e */ /* 0x000fe200000000ff */
[----:B------:R-:W-:Y:S01]  /*8010*/  FMUL R57, R57, R8 ;  /* 0x0000000839397220 */ /* 0x000fe20000400000 */
[----:B------:R-:W-:Y:S01]  /*8020*/  F2FP.F16.F32.PACK_AB R47, RZ, R47 ;  /* 0x0000002fff2f723e */ /* 0x000fe200000000ff */
[----:B0-----:R-:W-:Y:S01]  /*8030*/  @P4 IMAD.MOV.U32 R2, RZ, RZ, R4 ;  /* 0x000000ffff024224 */ /* 0x001fe200078e0004 */
[----:B------:R-:W-:Y:S01]  /*8040*/  F2FP.F16.F32.PACK_AB R48, RZ, R48 ;  /* 0x00000030ff30723e */ /* 0x000fe200000000ff */
[----:B------:R-:W-:Y:S01]  /*8050*/  @P4 IMAD.MOV.U32 R3, RZ, RZ, R5 ;  /* 0x000000ffff034224 */ /* 0x000fe200078e0005 */
[----:B------:R-:W-:Y:S01]  /*8060*/  F2FP.F16.F32.PACK_AB R49, RZ, R49 ;  /* 0x00000031ff31723e */ /* 0x000fe200000000ff */
[----:B------:R-:W-:Y:S01]  /*8070*/  FMUL R58, R58, R8 ;  /* 0x000000083a3a7220 */ /* 0x000fe20000400000 */
[----:B------:R-:W-:Y:S01]  /*8080*/  F2FP.F16.F32.PACK_AB R50, RZ, R50 ;  /* 0x00000032ff32723e */ /* 0x000fe200000000ff */
[-C--:B------:R-:W-:Y:S01]  /*8090*/  FMUL R59, R59, R8.reuse ;  /* 0x000000083b3b7220 */ /* 0x080fe20000400000 */
[----:B------:R0:W-:Y:S01]  /*80a0*/  @P4 STG.E.U16 desc[UR12][R2.64+0xf0], R150 ;  /* 0x0000f09602004986 */ /* 0x0001e2000c10150c */
[----:B------:R-:W-:Y:S01]  /*80b0*/  ISETP.GT.AND P4, PT, R0, RZ, P1 ;  /* 0x000000ff0000720c */ /* 0x000fe20000f84270 */
[-C--:B------:R-:W-:Y:S01]  /*80c0*/  FMUL R60, R60, R8.reuse ;  /* 0x000000083c3c7220 */ /* 0x080fe20000400000 */
[----:B------:R-:W-:Y:S01]  /*80d0*/  F2FP.F16.F32.PACK_AB R51, RZ, R51 ;  /* 0x00000033ff33723e */ /* 0x000fe200000000ff */
[----:B------:R-:W-:Y:S01]  /*80e0*/  @P3 STG.E.U16 desc[UR12][R4.64+0xf2], R151 ;  /* 0x0000f29704003986 */ /* 0x000fe2000c10150c */
[----:B------:R-:W-:Y:S01]  /*80f0*/  IADD3 R6, P3, R10, R9, RZ ;  /* 0x000000090a067210 */ /* 0x000fe20007f7e0ff */
[----:B------:R-:W-:Y:S01]  /*8100*/  FMUL R61, R61, R8 ;  /* 0x000000083d3d7220 */ /* 0x000fe20000400000 */
[----:B------:R-:W-:Y:S01]  /*8110*/  F2FP.F16.F32.PACK_AB R52, RZ, R52 ;  /* 0x00000034ff34723e */ /* 0x000fe200000000ff */
[----:B------:R-:W-:Y:S01]  /*8120*/  @P5 STG.E.U16 desc[UR12][R10.64+0x2], R25 ;  /* 0x000002190a005986 */ /* 0x000fe2000c10150c */
[C---:B------:R-:W-:Y:S01]  /*8130*/  ISETP.GT.AND P5, PT, R0.reuse, 0x9, P1 ;  /* 0x000000090000780c */ /* 0x040fe20000fa4270 */
[----:B------:R-:W-:Y:S01]  /*8140*/  IMAD.X R7, R11, 0x1, R7, P3 ;  /* 0x000000010b077824 */ /* 0x000fe200018e0607 */
        /* <DEDUP_REMOVED lines=13> */
[----:B0-----:R-:W-:Y:S01]  /*8220*/  @P3 IMAD.MOV.U32 R2, RZ, RZ, R6 ;  /* 0x000000ffff023224 */ /* 0x001fe200078e0006 */
[----:B------:R-:W-:Y:S01]  /*8230*/  F2FP.F16.F32.PACK_AB R57, RZ, R57 ;  /* 0x00000039ff39723e */ /* 0x000fe200000000ff */
[----:B------:R-:W-:Y:S01]  /*8240*/  @P3 IMAD.MOV.U32 R3, RZ, RZ, R7 ;  /* 0x000000ffff033224 */ /* 0x000fe200078e0007 */
[----:B------:R-:W-:Y:S01]  /*8250*/  F2FP.F16.F32.PACK_AB R58, RZ, R58 ;  /* 0x0000003aff3a723e */ /* 0x000fe200000000ff */
[-C--:B------:R-:W-:Y:S01]  /*8260*/  FMUL R66, R66, R8.reuse ;  /* 0x0000000842427220 */ /* 0x080fe20000400000 */
[----:B------:R-:W-:Y:S01]  /*8270*/  F2FP.F16.F32.PACK_AB R59, RZ, R59 ;  /* 0x0000003bff3b723e */ /* 0x000fe200000000ff */
[-C--:B------:R-:W-:Y:S01]  /*8280*/  FMUL R67, R67, R8.reuse ;  /* 0x0000000843437220 */ /* 0x080fe20000400000 */
[----:B------:R0:W-:Y:S01]  /*8290*/  @P3 STG.E.U16 desc[UR12][R2.64+0x2], R27 ;  /* 0x0000021b02003986 */ /* 0x0001e2000c10150c */
        /* <DEDUP_REMOVED lines=21> */
[----:B------:R-:W-:Y:S01]  /*83f0*/  FMUL R73, R73, R8 ;  /* 0x0000000849497220 */ /* 0x000fe20000400000 */
[----:B------:R-:W-:Y:S01]  /*8400*/  F2FP.F16.F32.PACK_AB R65, RZ, R65 ;  /* 0x00000041ff41723e */ /* 0x000fe200000000ff */
[----:B------:R-:W-:Y:S01]  /*8410*/  @P5 STG.E.U16 desc[UR12][R10.64+0x22], R33 ;  /* 0x000022210a005986 */ /* 0x000fe2000c10150c */
[----:B------:R-:W-:Y:S01]  /*8420*/  ISETP.GT.AND P5, PT, R0, 0x19, P1 ;  /* 0x000000190000780c */ /* 0x000fe20000fa4270 */
[--C-:B0-----:R-:W-:Y:S01]  /*8430*/  @P2 IMAD.MOV.U32 R2, RZ, RZ, R12.reuse ;  /* 0x000000ffff022224 */ /* 0x101fe200078e000c */
[----:B------:R-:W-:Y:S01]  /*8440*/  F2FP.F16.F32.PACK_AB R66, RZ, R66 ;  /* 0x00000042ff42723e */ /* 0x000fe200000000ff */
[--C-:B------:R-:W-:Y:S01]  /*8450*/  @P2 IMAD.MOV.U32 R3, RZ, RZ, R13.reuse ;  /* 0x000000ffff032224 */ /* 0x100fe200078e000d */
[----:B------:R-:W-:Y:S01]  /*8460*/  F2FP.F16.F32.PACK_AB R67, RZ, R67 ;  /* 0x00000043ff43723e */ /* 0x000fe200000000ff */
[----:B------:R-:W-:Y:S01]  /*8470*/  FMUL R74, R74, R8 ;  /* 0x000000084a4a7220 */ /* 0x000fe20000400000 */
[----:B------:R-:W-:Y:S01]  /*8480*/  F2FP.F16.F32.PACK_AB R68, RZ, R68 ;  /* 0x00000044ff44723e */ /* 0x000fe200000000ff */
[-C--:B------:R-:W-:Y:S01]  /*8490*/  FMUL R75, R75, R8.reuse ;  /* 0x000000084b4b7220 */ /* 0x080fe20000400000 */
[----:B------:R0:W-:Y:S01]  /*84a0*/  @P2 STG.E.U16 desc[UR12][R2.64+0x20], R34 ;  /* 0x0000202202002986 */ /* 0x0001e2000c10150c */
        /* <DEDUP_REMOVED lines=9> */
[----:B------:R-:W-:Y:S01]  /*8540*/  FMUL R80, R80, R8 ;  /* 0x0000000850507220 */ /* 0x000fe20000400000 */
[----:B------:R-:W-:Y:S01]  /*8550*/  F2FP.F16.F32.PACK_AB R73, RZ, R73 ;  /* 0x00000049ff49723e */ /* 0x000fe200000000ff */
[--C-:B0-----:R-:W-:Y:S01]  /*8560*/  @P3 IMAD.MOV.U32 R2, RZ, RZ, R12.reuse ;  /* 0x000000ffff023224 */ /* 0x101fe200078e000c */
[----:B------:R-:W-:Y:S01]  /*8570*/  F2FP.F16.F32.PACK_AB R74, RZ, R74 ;  /* 0x0000004aff4a723e */ /* 0x000fe200000000ff */
[--C-:B------:R-:W-:Y:S01]  /*8580*/  @P3 IMAD.MOV.U32 R3, RZ, RZ, R13.reuse ;  /* 0x000000ffff033224 */ /* 0x100fe200078e000d */
[----:B------:R-:W-:Y:S01]  /*8590*/  ISETP.GT.AND P6, PT, R0, 0x68, P0 ;  /* 0x000000680000780c */ /* 0x000fe200007c4270 */
[-C--:B------:R-:W-:Y:S01]  /*85a0*/  FMUL R81, R81, R8.reuse ;  /* 0x0000000851517220 */ /* 0x080fe20000400000 */
[----:B------:R-:W-:Y:S01]  /*85b0*/  F2FP.F16.F32.PACK_AB R75, RZ, R75 ;  /* 0x0000004bff4b723e */ /* 0x000fe200000000ff */
[-C--:B------:R-:W-:Y:S01]  /*85c0*/  FMUL R82, R82, R8.reuse ;  /* 0x0000000852527220 */ /* 0x080fe20000400000 */
[----:B------:R0:W-:Y:S01]  /*85d0*/  @P3 STG.E.U16 desc[UR12][R2.64+0x22], R35 ;  /* 0x0000222302003986 */ /* 0x0001e2000c10150c */
        /* <DEDUP_REMOVED lines=17> */
[----:B------:R-:W-:Y:S01]  /*86f0*/  FMUL R8, R87, R8 ;  /* 0x0000000857087220 */ /* 0x000fe20000400000 */
[----:B------:R0:W-:Y:S01]  /*8700*/  @P2 STG.E.U16 desc[UR12][R2.64+0x30], R38 ;  /* 0x0000302602002986 */ /* 0x0001e2000c10150c */
[----:B------:R-:W-:-:S02]  /*8710*/  ISETP.GT.AND P2, PT, R0, 0x20, P0 ;  /* 0x000000200000780c */ /* 0x000fc40000744270 */
[----:B------:R-:W-:Y:S02]  /*8720*/  F2FP.F16.F32.PACK_AB R82, RZ, R82 ;  /* 0x00000052ff52723e */ /* 0x000fe400000000ff */
[----:B------:R-:W-:Y:S02]  /*8730*/  F2FP.F16.F32.PACK_AB R83, RZ, R83 ;  /* 0x00000053ff53723e */ /* 0x000fe400000000ff */
[----:B------:R-:W-:Y:S02]  /*8740*/  F2FP.F16.F32.PACK_AB R84, RZ, R84 ;  /* 0x00000054ff54723e */ /* 0x000fe400000000ff */
[----:B------:R-:W-:Y:S02]  /*8750*/  F2FP.F16.F32.PACK_AB R85, RZ, R85 ;  /* 0x00000055ff55723e */ /* 0x000fe400000000ff */
[----:B------:R-:W-:Y:S01]  /*8760*/  F2FP.F16.F32.PACK_AB R86, RZ, R86 ;  /* 0x00000056ff56723e */ /* 0x000fe200000000ff */
[----:B0-----:R-:W-:Y:S02]  /*8770*/  @P3 IMAD.MOV.U32 R2, RZ, RZ, R12 ;  /* 0x000000ffff023224 */ /* 0x001fe400078e000c */
[----:B------:R-:W-:-:S05]  /*8780*/  @P3 IMAD.MOV.U32 R3, RZ, RZ, R13 ;  /* 0x000000ffff033224 */ /* 0x000fca00078e000d */
[----:B------:R0:W-:Y:S01]  /*8790*/  @P3 STG.E.U16 desc[UR12][R2.64+0x32], R39 ;  /* 0x0000322702003986 */ /* 0x0001e2000c10150c */
[----:B------:R-:W-:-:S03]  /*87a0*/  ISETP.GT.AND P3, PT, R0, 0x21, P0 ;  /* 0x000000210000780c */ /* 0x000fc60000764270 */
[----:B------:R-:W-:Y:S01]  /*87b0*/  @P4 STG.E.U16 desc[UR12][R10.64+0x40], R40 ;  /* 0x000040280a004986 */ /* 0x000fe2000c10150c */
[----:B------:R-:W-:-:S03]  /*87c0*/  ISETP.GT.AND P4, PT, R0, 0x28, P1 ;  /* 0x000000280000780c */ /* 0x000fc60000f84270 */
[----:B------:R-:W-:Y:S01]  /*87d0*/  @P5 STG.E.U16 desc[UR12][R10.64+0x42], R41 ;  /* 0x000042290a005986 */ /* 0x000fe2000c10150c */
[----:B------:R-:W-:Y:S01]  /*87e0*/  ISETP.GT.AND P5, PT, R0, 0x29, P1 ;  /* 0x000000290000780c */ /* 0x000fe20000fa4270 */
[----:B0-----:R-:W-:Y:S02]  /*87f0*/  @P2 IMAD.MOV.U32 R2, RZ, RZ, R12 ;  /* 0x000000ffff022224 */ /* 0x001fe400078e000c */
[----:B------:R-:W-:-:S05]  /*8800*/  @P2 IMAD.MOV.U32 R3, RZ, RZ, R13 ;  /* 0x000000ffff032224 */ /* 0x000fca00078e000d */
[----:B------:R0:W-:Y:S01]  /*8810*/  @P2 STG.E.U16 desc[UR12][R2.64+0x40], R42 ;  /* 0x0000402a02002986 */ /* 0x0001e2000c10150c */
[----:B------:R-:W-:Y:S01]  /*8820*/  ISETP.GT.AND P2, PT, R0, 0x28, P0 ;  /* 0x000000280000780c */ /* 0x000fe20000744270 */
        /* <DEDUP_REMOVED lines=111> */
[C---:B------:R-:W-:Y:S02]  /*8f20*/  ISETP.GT.AND P3, PT, R0.reuse, 0x78, P1 ;  /* 0x000000780000780c */ /* 0x040fe40000f64270 */
[C---:B------:R-:W-:Y:S01]  /*8f30*/  ISETP.GT.AND P1, PT, R0.reuse, 0x79, P1 ;  /* 0x000000790000780c */ /* 0x040fe20000f24270 */
[----:B------:R-:W-:Y:S01]  /*8f40*/  @P4 STG.E.U16 desc[UR12][R10.64+0xe0], R80 ;  /* 0x0000e0500a004986 */ /* 0x000fe2000c10150c */
[C---:B------:R-:W-:Y:S02]  /*8f50*/  ISETP.GT.AND P4, PT, R0.reuse, 0x71, P0 ;  /* 0x000000710000780c */ /* 0x040fe40000784270 */
[----:B------:R-:W-:Y:S01]  /*8f60*/  ISETP.GT.AND P0, PT, R0, 0x79, P0 ;  /* 0x000000790000780c */ /* 0x000fe20000704270 */
[----:B------:R-:W-:Y:S01]  /*8f70*/  @P2 STG.E.U16 desc[UR12][R10.64+0xe2], R81 ;  /* 0x0000e2510a002986 */ /* 0x000fe2000c10150c */
[----:B0-----:R-:W-:Y:S02]  /*8f80*/  @P5 IMAD.MOV.U32 R2, RZ, RZ, R12 ;  /* 0x000000ffff025224 */ /* 0x001fe400078e000c */
[----:B------:R-:W-:-:S05]  /*8f90*/  @P5 IMAD.MOV.U32 R3, RZ, RZ, R13 ;  /* 0x000000ffff035224 */ /* 0x000fca00078e000d */
[----:B------:R0:W-:Y:S02]  /*8fa0*/  @P5 STG.E.U16 desc[UR12][R2.64+0xe0], R82 ;  /* 0x0000e05202005986 */ /* 0x0001e4000c10150c */
[----:B0-----:R-:W-:Y:S02]  /*8fb0*/  @P4 IMAD.MOV.U32 R2, RZ, RZ, R12 ;  /* 0x000000ffff024224 */ /* 0x001fe400078e000c */
[----:B------:R-:W-:-:S05]  /*8fc0*/  @P4 IMAD.MOV.U32 R3, RZ, RZ, R13 ;  /* 0x000000ffff034224 */ /* 0x000fca00078e000d */
[----:B------:R0:W-:Y:S04]  /*8fd0*/  @P4 STG.E.U16 desc[UR12][R2.64+0xe2], R83 ;  /* 0x0000e25302004986 */ /* 0x0001e8000c10150c */
[----:B------:R1:W-:Y:S04]  /*8fe0*/  @P3 STG.E.U16 desc[UR12][R10.64+0xf0], R84 ;  /* 0x0000f0540a003986 */ /* 0x0003e8000c10150c */
[----:B------:R1:W-:Y:S01]  /*8ff0*/  @P1 STG.E.U16 desc[UR12][R10.64+0xf2], R85 ;  /* 0x0000f2550a001986 */ /* 0x0003e2000c10150c */
[----:B0-----:R-:W-:Y:S02]  /*9000*/  @P6 IMAD.MOV.U32 R2, RZ, RZ, R12 ;  /* 0x000000ffff026224 */ /* 0x001fe400078e000c */
[----:B------:R-:W-:-:S05]  /*9010*/  @P6 IMAD.MOV.U32 R3, RZ, RZ, R13 ;  /* 0x000000ffff036224 */ /* 0x000fca00078e000d */
[----:B------:R1:W-:Y:S01]  /*9020*/  @P6 STG.E.U16 desc[UR12][R2.64+0xf0], R86 ;  /* 0x0000f05602006986 */ /* 0x0003e2000c10150c */
[----:B------:R-:W-:Y:S05]  /*9030*/  @!P0 EXIT ;  /* 0x000000000000894d */ /* 0x000fea0003800000 */
[----:B------:R-:W-:-:S05]  /*9040*/  F2FP.F16.F32.PACK_AB R8, RZ, R8 ;  /* 0x00000008ff08723e */ /* 0x000fca00000000ff */
[----:B------:R-:W-:Y:S01]  /*9050*/  STG.E.U16 desc[UR12][R12.64+0xf2], R8 ;  /* 0x0000f2080c007986 */ /* 0x000fe2000c10150c */
[----:B------:R-:W-:Y:S05]  /*9060*/  EXIT ;  /* 0x000000000000794d */ /* 0x000fea0003800000 */
.L_x_9:
[----:B------:R-:W-:-:S13]  /*9070*/  ISETP.NE.AND P0, PT, R4, RZ, PT ;  /* 0x000000ff0400720c */ /* 0x000fda0003f05270 */
[----:B------:R-:W-:Y:S05]  /*9080*/  @P0 EXIT ;  /* 0x000000000000094d */ /* 0x000fea0003800000 */
[----:B------:R-:W-:Y:S01]  /*9090*/  ELECT P0, URZ, PT ;  /* 0x00000000003f782f */ /* 0x000fe20003800000 */
[----:B------:R-:W-:-:S12]  /*90a0*/  BSSY B0, `(.L_x_272) ;  /* 0x0000078000007945 */ /* 0x000fd80003800000 */
[----:B------:R-:W-:Y:S05]  /*90b0*/  @!P0 BRA `(.L_x_273) ;  /* 0x0000000400d88947 */ /* 0x000fea0003800000 */
[----:B------:R-:W-:Y:S02]  /*90c0*/  ISETP.GE.AND P0, PT, R2, 0x1, PT ;  /* 0x000000010200780c */ /* 0x000fe40003f06270 */
[----:B------:R-:W-:-:S04]  /*90d0*/  SHF.R.S32.HI R5, RZ, 0x1f, R6 ;  /* 0x0000001fff057819 */ /* 0x000fc80000011406 */
[----:B------:R-:W-:-:S07]  /*90e0*/  LEA.HI R4, R5, R6, RZ, 0x7 ;  /* 0x0000000605047211 */ /* 0x000fce00078f38ff */
[----:B------:R-:W-:Y:S05]  /*90f0*/  @!P0 BRA `(.L_x_273) ;  /* 0x0000000400c88947 */ /* 0x000fea0003800000 */
[----:B------:R-:W2:Y:S01]  /*9100*/  S2R R5, SR_CTAID.X ;  /* 0x0000000000057919 */ /* 0x000ea20000002500 */
[----:B------:R-:W-:Y:S01]  /*9110*/  LOP3.LUT R7, R4, 0xffffff80, RZ, 0xc0, !PT ;  /* 0xffffff8004077812 */ /* 0x000fe200078ec0ff */
[----:B------:R-:W-:Y:S01]  /*9120*/  ULDC UR4, c[0x0][0x384] ;  /* 0x0000e10000047ab9 */ /* 0x000fe20000000800 */
[----:B------:R-:W-:Y:S01]  /*9130*/  LOP3.LUT P0, RZ, R6, 0x1f, RZ, 0xc0, !PT ;  /* 0x0000001f06ff7812 */ /* 0x000fe2000780c0ff */
[----:B-1---5:R-:W1:Y:S01]  /*9140*/  S2R R9, SR_CTAID.Y ;  /* 0x0000000000097919 */ /* 0x022e620000002600 */
[----:B------:R-:W-:Y:S01]  /*9150*/  IMAD R4, R10, R11, RZ ;  /* 0x0000000b0a047224 */ /* 0x000fe200078e02ff */
[----:B------:R-:W-:Y:S01]  /*9160*/  ULDC UR5, c[0x0][0x388] ;  /* 0x0000e20000057ab9 */ /* 0x000fe20000000800 */
[----:B------:R-:W-:Y:S01]  /*9170*/  IMAD.IADD R7, R6, 0x1, -R7 ;  /* 0x0000000106077824 */ /* 0x000fe200078e0a07 */
[----:B------:R-:W-:Y:S01]  /*9180*/  LOP3.LUT R22, R0, 0x2, RZ, 0xfc, !PT ;  /* 0x0000000200167812 */ /* 0x000fe200078efcff */
[----:B------:R-:W-:Y:S02]  /*9190*/  IMAD.MOV.U32 R6, RZ, RZ, RZ ;  /* 0x000000ffff067224 */ /* 0x000fe400078e00ff */
[----:B------:R-:W-:Y:S01]  /*91a0*/  IMAD.MOV.U32 R10, RZ, RZ, RZ ;  /* 0x000000ffff0a7224 */ /* 0x000fe200078e00ff */
[----:B------:R-:W-:Y:S01]  /*91b0*/  ISETP.NE.AND P1, PT, R7, RZ, PT ;  /* 0x000000ff0700720c */ /* 0x000fe20003f25270 */
[----:B------:R-:W-:Y:S01]  /*91c0*/  IMAD R4, R3, R4, 0x1 ;  /* 0x0000000103047424 */ /* 0x000fe200078e0204 */
[----:B------:R-:W-:Y:S01]  /*91d0*/  ISETP.NE.OR P0, PT, R7, RZ, !P0 ;  /* 0x000000ff0700720c */ /* 0x000fe20004705670 */
[----:B------:R-:W-:-:S02]  /*91e0*/  IMAD.MOV.U32 R7, RZ, RZ, 0x1 ;  /* 0x00000001ff077424 */ /* 0x000fc400078e00ff */
[----:B--2---:R-:W-:-:S04]  /*91f0*/  IMAD.SHL.U32 R18, R5, 0x80, RZ ;  /* 0x0000008005127824 */ /* 0x004fc800078e00ff */
[----:B------:R-:W-:-:S04]  /*9200*/  IMAD.HI.U32 R5, R18, UR4, RZ ;  /* 0x0000000412057c27 */ /* 0x000fc8000f8e00ff */
[----:B-1----:R-:W-:Y:S01]  /*9210*/  IMAD.SHL.U32 R19, R9, 0x80, RZ ;  /* 0x0000008009137824 */ /* 0x002fe200078e00ff */
[----:B0-----:R-:W-:Y:S02]  /*9220*/  CS2R R8, SRZ ;  /* 0x0000000000087805 */ /* 0x001fe4000001ff00 */
[----:B------:R-:W-:Y:S01]  /*9230*/  SHF.R.U32.HI R5, RZ, UR5, R5 ;  /* 0x00000005ff057c19 */ /* 0x000fe20008011605 */
[----:B------:R-:W-:-:S07]  /*9240*/  VIADD R20, R19, 0x40 ;  /* 0x0000004013147836 */ /* 0x000fce0000000000 */
.L_x_277:
[----:B------:R-:W0:Y:S01]  /*9250*/  S2R R12, SR_CgaCtaId ;  /* 0x00000000000c7919 */ /* 0x000e220000008800 */
[----:B------:R-:W-:-:S04]  /*9260*/  MOV R11, 0x400 ;  /* 0x00000400000b7802 */ /* 0x000fc80000000f00 */
[----:B0-----:R-:W-:Y:S02]  /*9270*/  LEA R21, R12, R11, 0x18 ;  /* 0x0000000b0c157211 */ /* 0x001fe400078ec0ff */
[----:B------:R-:W-:-:S03]  /*9280*/  SHF.L.U32 R11, R7, 0x1f, RZ ;  /* 0x0000001f070b7819 */ /* 0x000fc600000006ff */
[----:B------:R-:W-:-:S07]  /*9290*/  IMAD R12, R6, 0x8, R21 ;  /* 0x00000008060c7824 */ /* 0x000fce00078e0215 */
.L_x_274:
[----:B0-----:R0:W1:Y:S02]  /*92a0*/  SYNCS.PHASECHK.TRANS64.TRYWAIT P2, [R12+URZ+0x38038], R11 ;  /* 0x0380380b0c0075a7 */ /* 0x001064000804017f */
[----:B-1----:R-:W-:Y:S05]  /*92b0*/  @!P2 NANOSLEEP.SYNCS 0x989680 ;  /* 0x009896800000a95d */ /* 0x002fea0003900000 */
[----:B------:R-:W1:Y:S02]  /*92c0*/  @!P2 SYNCS.PHASECHK.TRANS64 P2, [R12+URZ+0x38038], R11 ;  /* 0x0380380b0c00a5a7 */ /* 0x000e64000804007f */
[----:B-1----:R-:W-:Y:S05]  /*92d0*/  @!P2 BRA `(.L_x_274) ;  /* 0xfffffffc00f0a947 */ /* 0x002fea000383ffff */
[----:B0-----:R-:W0:Y:S02]  /*92e0*/  @!P1 LDC R11, c[0x0][0x500] ;  /* 0x00014000ff0b9b82 */ /* 0x001e240000000800 */
[----:B0-----:R0:W-:Y:S02]  /*92f0*/  @!P1 SYNCS.ARRIVE.TRANS64 RZ, [R12+URZ+0x38000], R11 ;  /* 0x0380000b0cff99a7 */ /* 0x0011e4000800003f */
[----:B0-----:R-:W-:-:S04]  /*9300*/  PRMT R11, R22, 0x9910, RZ ;  /* 0x00009910160b7816 */ /* 0x001fc800000000ff */
[----:B------:R-:W-:-:S13]  /*9310*/  ISETP.NE.AND P2, PT, R11, 0x2, PT ;  /* 0x000000020b00780c */ /* 0x000fda0003f45270 */
[----:B------:R-:W-:Y:S05]  /*9320*/  @P2 BRA `(.L_x_275) ;  /* 0x0000000000042947 */ /* 0x000fea0003800000 */
[----:B------:R-:W-:Y:S01]  /*9330*/  BPT.TRAP 0x1 ;  /* 0x000000040000795c */ /* 0x000fe20000300000 */
.L_x_275:
[----:B------:R-:W-:Y:S05]  /*9340*/  @P0 BRA `(.L_x_276) ;  /* 0x0000000000040947 */ /* 0x000fea0003800000 */
[----:B------:R-:W-:Y:S01]  /*9350*/  BPT.TRAP 0x1 ;  /* 0x000000040000795c */ /* 0x000fe20000300000 */
.L_x_276:
[----:B------:R-:W0:Y:S01]  /*9360*/  LDC R13, c[0x0][0x380] ;  /* 0x0000e000ff0d7b82 */ /* 0x000e220000000800 */
[----:B------:R-:W-:Y:S01]  /*9370*/  R2UR UR4, R5 ;  /* 0x00000000050472ca */ /* 0x000fe200000e0000 */
[----:B------:R-:W-:Y:S01]  /*9380*/  ULDC UR28, c[0x0][0x38c] ;  /* 0x0000e300001c7ab9 */ /* 0x000fe20000000800 */
[----:B------:R-:W-:Y:S01]  /*9390*/  R2UR UR10, R18 ;  /* 0x00000000120a72ca */ /* 0x000fe200000e0000 */
[----:B------:R-:W-:Y:S01]  /*93a0*/  UISETP.NE.AND UP0, UPT, UR28, 0x1, UPT ;  /* 0x000000011c00788c */ /* 0x000fe2000bf05270 */
[----:B------:R-:W-:Y:S01]  /*93b0*/  R2UR UR25, R12 ;  /* 0x000000000c1972ca */ /* 0x000fe200000e0000 */
[----:B------:R-:W-:Y:S01]  /*93c0*/  ULDC.64 UR14, c[0x0][0x198] ;  /* 0x00006600000e7ab9 */ /* 0x000fe20000000a00 */
[C---:B------:R-:W-:Y:S01]  /*93d0*/  R2UR UR26, R10.reuse ;  /* 0x000000000a1a72ca */ /* 0x040fe200000e0000 */
[----:B------:R-:W1:Y:S01]  /*93e0*/  LDC.64 R14, c[0x0][0x3b8] ;  /* 0x0000ee00ff0e7b82 */ /* 0x000e620000000a00 */
[----:B------:R-:W-:Y:S01]  /*93f0*/  VIADD R10, R10, 0x1 ;  /* 0x000000010a0a7836 */ /* 0x000fe20000000000 */
[----:B------:R-:W-:Y:S01]  /*9400*/  R2UR UR7, R21 ;  /* 0x00000000150772ca */ /* 0x000fe200000e0000 */
[----:B------:R-:W-:Y:S01]  /*9410*/  VIADD R4, R4, 0xffffffff ;  /* 0xffffffff04047836 */ /* 0x000fe20000000000 */
[----:B------:R-:W-:Y:S01]  /*9420*/  R2UR UR24, R6 ;  /* 0x00000000061872ca */ /* 0x000fe200000e0000 */
[----:B------:R-:W-:Y:S01]  /*9430*/  ULDC.64 UR16, c[0x0][0x3b0] ;  /* 0x0000ec0000107ab9 */ /* 0x000fe20000000a00 */
[----:B------:R-:W-:Y:S01]  /*9440*/  R2UR UR20, R9 ;  /* 0x00000000091472ca */ /* 0x000fe200000e0000 */
[----:B------:R-:W-:Y:S01]  /*9450*/  @UP0 ULDC.64 UR12, c[0x0][0x390] ;  /* 0x0000e400000c0ab9 */ /* 0x000fe20000000a00 */
[----:B------:R-:W1:Y:S01]  /*9460*/  LDC.64 R16, c[0x0][0x3d8] ;  /* 0x0000f600ff107b82 */ /* 0x000e620000000a00 */
[----:B------:R-:W-:Y:S01]  /*9470*/  R2UR UR21, R8 ;  /* 0x00000000081572ca */ /* 0x000fe200000e0000 */
[----:B------:R-:W-:Y:S01]  /*9480*/  ULDC.64 UR22, c[0x0][0x3d0] ;  /* 0x0000f40000167ab9 */ /* 0x000fe20000000a00 */
[----:B------:R-:W-:Y:S01]  /*9490*/  R2UR UR18, R19 ;  /* 0x00000000131272ca */ /* 0x000fe200000e0000 */
[----:B------:R-:W-:Y:S01]  /*94a0*/  USHF.L.U32 UR26, UR26, 0x6, URZ ;  /* 0x000000061a1a7899 */ /* 0x000fe2000800063f */
[----:B------:R-:W-:Y:S01]  /*94b0*/  ISETP.GT.AND P5, PT, R4, 0x1, PT ;  /* 0x000000010400780c */ /* 0x000fe20003fa4270 */
[----:B------:R-:W-:Y:S01]  /*94c0*/  UIADD3 UR25, UR25, 0x38000, URZ ;  /* 0x0003800019197890 */ /* 0x000fe2000fffe03f */
[----:B------:R-:W-:Y:S01]  /*94d0*/  VIADD R6, R6, 0x1 ;  /* 0x0000000106067836 */ /* 0x000fe20000000000 */
[----:B0-----:R-:W-:Y:S01]  /*94e0*/  ISETP.NE.AND P2, PT, R13, 0x1, PT ;  /* 0x000000010d00780c */ /* 0x001fe20003f45270 */
[----:B------:R-:W-:Y:S01]  /*94f0*/  ULEA UR24, UR24, UR7, 0xe ;  /* 0x0000000718187291 */ /* 0x000fe2000f8e703f */
[----:B------:R-:W-:-:S02]  /*9500*/  UMOV UR5, 0x10000000 ;  /* 0x1000000000057882 */ /* 0x000fc40000000000 */
[C---:B------:R-:W-:Y:S01]  /*9510*/  ISETP.NE.AND P4, PT, R6.reuse, 0x7, PT ;  /* 0x000000070600780c */ /* 0x040fe20003f85270 */
[----:B------:R-:W-:Y:S01]  /*9520*/  UMOV UR19, UR26 ;  /* 0x0000001a00137c82 */ /* 0x000fe20008000000 */
[----:B------:R-:W-:Y:S02]  /*9530*/  UMOV UR11, UR26 ;  /* 0x0000001a000b7c82 */ /* 0x000fe40008000000 */
[----:B------:R-:W-:-:S05]  /*9540*/  SEL R6, R6, RZ, P4 ;  /* 0x000000ff06067207 */ /* 0x000fca0002000000 */
[----:B------:R-:W-:Y:S01]  /*9550*/  @P2 IMAD.U32 R11, RZ, RZ, UR4 ;  /* 0x00000004ff0b2e24 */ /* 0x000fe2000f8e00ff */
[----:B------:R-:W-:Y:S01]  /*9560*/  UMOV UR4, 0x0 ;  /* 0x0000000000047882 */ /* 0x000fe20000000000 */
[----:B-1----:R-:W-:-:S03]  /*9570*/  IMAD R12, R8, R15, R17 ;  /* 0x0000000f080c7224 */ /* 0x002fc600078e0211 */
[----:B------:R-:W-:Y:S01]  /*9580*/  @P2 R2UR UR10, R11 ;  /* 0x000000000b0a22ca */ /* 0x000fe200000e0000 */
[----:B------:R-:W-:Y:S01]  /*9590*/  IMAD R11, R9, R14, R16 ;  /* 0x0000000e090b7224 */ /* 0x000fe200078e0210 */
[C---:B------:R-:W-:Y:S02]  /*95a0*/  ISETP.NE.AND P2, PT, R10.reuse, R3, PT ;  /* 0x000000030a00720c */ /* 0x040fe40003f45270 */
[----:B------:R-:W-:Y:S02]  /*95b0*/  SEL R14, RZ, 0x1, P4 ;  /* 0x00000001ff0e7807 */ /* 0x000fe40002000000 */
[----:B------:R-:W-:Y:S02]  /*95c0*/  PRMT R11, R11, 0x40, R12 ;  /* 0x000000400b0b7816 */ /* 0x000fe4000000000c */
[----:B------:R-:W0:Y:S01]  /*95d0*/  LDC R12, c[0x0][0x3c8] ;  /* 0x0000f200ff0c7b82 */ /* 0x000e220000000800 */
[----:B------:R-:W-:Y:S02]  /*95e0*/  LOP3.LUT R7, R7, R14, RZ, 0x3c, !PT ;  /* 0x0000000e07077212 */ /* 0x000fe400078e3cff */
[----:B------:R-:W-:-:S02]  /*95f0*/  SEL R10, R10, RZ, P2 ;  /* 0x000000ff0a0a7207 */ /* 0x000fc40001000000 */
[----:B------:R-:W-:Y:S02]  /*9600*/  UIADD3 UR6, -UR10, URZ, URZ ;  /* 0x0000003f0a067290 */ /* 0x000fe4000fffe13f */
[----:B------:R-:W-:Y:S02]  /*9610*/  UIMAD.WIDE.U32 UR8, UR10, UR12, URZ ;  /* 0x0000000c0a0872a5 */ /* 0x000fe4000f8e003f */
[----:B------:R-:W-:Y:S01]  /*9620*/  UMOV UR29, UR10 ;  /* 0x0000000a001d7c82 */ /* 0x000fe20008000000 */
[----:B------:R-:W-:Y:S01]  /*9630*/  UMOV UR12, UR20 ;  /* 0x00000014000c7c82 */ /* 0x000fe20008000000 */
[----:B------:R-:W-:Y:S01]  /*9640*/  IMAD R13, R13, UR6, R18 ;  /* 0x000000060d0d7c24 */ /* 0x000fe2000f8e0212 */
[----:B------:R-:W-:Y:S02]  /*9650*/  @UP0 USHF.R.U32.HI UR29, URZ, UR13, UR9 ;  /* 0x0000000d3f1d0299 */ /* 0x000fe40008011609 */
[----:B------:R-:W-:Y:S01]  /*9660*/  R2UR UR9, R11 ;  /* 0x000000000b0972ca */ /* 0x000fe200000e0000 */
[----:B------:R-:W-:Y:S01]  /*9670*/  VIADD R11, R9, 0x1 ;  /* 0x00000001090b7836 */ /* 0x000fe20000000000 */
[----:B------:R-:W-:Y:S01]  /*9680*/  R2UR UR27, R13 ;  /* 0x000000000d1b72ca */ /* 0x000fe200000e0000 */
[----:B------:R-:W-:Y:S01]  /*9690*/  UIADD3 UR8, -UR29, URZ, URZ ;  /* 0x0000003f1d087290 */ /* 0x000fe2000fffe13f */
[----:B------:R-:W-:Y:S01]  /*96a0*/  @P2 IMAD.MOV R11, RZ, RZ, R9 ;  /* 0x000000ffff0b2224 */ /* 0x000fe200078e0209 */
[----:B------:R-:W-:-:S02]  /*96b0*/  UIADD3 UR6, UP1, UR14, 0xf0, URZ ;  /* 0x000000f00e067890 */ /* 0x000fc4000ff3e03f */
[----:B------:R-:W-:Y:S01]  /*96c0*/  UIMAD UR28, UR28, UR8, UR10 ;  /* 0x000000081c1c72a4 */ /* 0x000fe2000f8e020a */
[----:B------:R-:W-:Y:S01]  /*96d0*/  R2UR UR10, R20 ;  /* 0x00000000140a72ca */ /* 0x000fe200000e0000 */
[----:B------:R-:W-:Y:S01]  /*96e0*/  UIADD3 UR14, UP2, UR14, 0x1f0, URZ ;  /* 0x000001f00e0e7890 */ /* 0x000fe2000ff5e03f */
[C---:B0-----:R-:W-:Y:S01]  /*96f0*/  ISETP.NE.AND P3, PT, R11.reuse, R12, PT ;  /* 0x0000000c0b00720c */ /* 0x041fe20003f65270 */
[----:B------:R-:W-:Y:S01]  /*9700*/  UIADD3.X UR7, URZ, UR15, URZ, UP1, !UPT ;  /* 0x0000000f3f077290 */ /* 0x000fe20008ffe43f */
[----:B------:R-:W-:Y:S01]  /*9710*/  VIADD R12, R8, 0x1 ;  /* 0x00000001080c7836 */ /* 0x000fe20000000000 */
[----:B------:R-:W-:Y:S01]  /*9720*/  UIMAD UR28, UR28, UR17, UR23 ;  /* 0x000000111c1c72a4 */ /* 0x000fe2000f8e0217 */
[----:B------:R-:W-:Y:S01]  /*9730*/  SEL R9, R11, RZ, P3 ;  /* 0x000000ff0b097207 */ /* 0x000fe20001800000 */
[----:B------:R-:W-:Y:S02]  /*9740*/  UIMAD UR27, UR27, UR16, UR22 ;  /* 0x000000101b1b72a4 */ /* 0x000fe4000f8e0216 */
[----:B------:R-:W-:-:S02]  /*9750*/  UPRMT UR22, UR9, 0x5410, URZ ;  /* 0x0000541009167896 */ /* 0x000fc4000800003f */
[----:B------:R-:W-:Y:S02]  /*9760*/  UIADD3.X UR15, URZ, UR15, URZ, UP2, !UPT ;  /* 0x0000000f3f0f7290 */ /* 0x000fe400097fe43f */
[----:B------:R-:W-:Y:S02]  /*9770*/  UIADD3 UR16, UR24, 0x1c000, URZ ;  /* 0x0001c00018107890 */ /* 0x000fe4000fffe03f */
[----:B------:R-:W-:Y:S01]  /*9780*/  UIADD3 UR8, UR24, 0x1e000, URZ ;  /* 0x0001e00018087890 */ /* 0x000fe2000fffe03f */
[----:B------:R-:W-:Y:S01]  /*9790*/  @P3 IMAD.MOV R12, RZ, RZ, R8 ;  /* 0x000000ffff0c3224 */ /* 0x000fe200078e0208 */
[----:B------:R-:W-:Y:S01]  /*97a0*/  UMOV UR17, UR25 ;  /* 0x0000001900117c82 */ /* 0x000fe20008000000 */
[----:B------:R2:W-:Y:S01]  /*97b0*/  UTMALDG.4D.IM2COL [UR24], [UR6], UR22 ;  /* 0x00000018060073b4 */ /* 0x0005e20008058016 */
[----:B------:R-:W-:Y:S01]  /*97c0*/  UMOV UR13, UR21 ;  /* 0x00000015000d7c82 */ /* 0x000fe20008000000 */
[----:B------:R-:W-:Y:S01]  /*97d0*/  UMOV UR9, UR25 ;  /* 0x0000001900097c82 */ /* 0x000fe20008000000 */
[----:B------:R-:W-:Y:S01]  /*97e0*/  IMAD.MOV.U32 R8, RZ, RZ, R12 ;  /* 0x000000ffff087224 */ /* 0x000fe200078e000c */
[----:B------:R2:W-:Y:S02]  /*97f0*/  UTMALDG.4D [UR16], [UR14], desc[UR4] ;  /* 0x000004100e0075b4 */ /* 0x0005e40008019000 */
[----:B------:R2:W-:Y:S02]  /*9800*/  UTMALDG.4D [UR8], [UR14], desc[UR4] ;  /* 0x000004080e0075b4 */ /* 0x0005e40008019000 */
[----:B--2---:R-:W-:Y:S05]  /*9810*/  @P5 BRA `(.L_x_277) ;  /* 0xfffffff8008c5947 */ /* 0x004fea000383ffff */
.L_x_273:
[----:B------:R-:W-:Y:S05]  /*9820*/  BSYNC B0 ;  /* 0x0000000000007941 */ /* 0x000fea0003800000 */
.L_x_272:
[----:B------:R-:W-:Y:S01]  /*9830*/  ISETP.GE.U32.AND P0, PT, R2, 0x7, PT ;  /* 0x000000070200780c */ /* 0x000fe20003f06070 */
[----:B------:R-:W-:-:S12]  /*9840*/  IMAD.MOV.U32 R3, RZ, RZ, 0x1 ;  /* 0x00000001ff037424 */ /* 0x000fd800078e00ff */
[----:B------:R-:W-:Y:S05]  /*9850*/  @!P0 BRA `(.L_x_278) ;  /* 0x00000000001c8947 */ /* 0x000fea0003800000 */
[----:B------:R-:W-:-:S04]  /*9860*/  IMAD.WIDE.U32 R4, R2, 0x24924925, RZ ;  /* 0x2492492502047825 */ /* 0x000fc800078e00ff */
[----:B------:R-:W-:-:S05]  /*9870*/  IMAD.IADD R3, R2, 0x1, -R5 ;  /* 0x0000000102037824 */ /* 0x000fca00078e0a05 */
[----:B------:R-:W-:-:S04]  /*9880*/  LEA.HI R3, R3, R5, RZ, 0x1f ;  /* 0x0000000503037211 */ /* 0x000fc800078ff8ff */
[----:B------:R-:W-:-:S04]  /*9890*/  SHF.R.U32.HI R3, RZ, 0x2, R3 ;  /* 0x00000002ff037819 */ /* 0x000fc80000011603 */
[----:B------:R-:W-:-:S04]  /*98a0*/  LOP3.LUT R3, R3, 0x1, RZ, 0xc0, !PT ;  /* 0x0000000103037812 */ /* 0x000fc800078ec0ff */
[----:B------:R-:W-:-:S04]  /*98b0*/  ISETP.NE.U32.AND P0, PT, R3, 0x1, PT ;  /* 0x000000010300780c */ /* 0x000fc80003f05070 */
[----:B------:R-:W-:-:S09]  /*98c0*/  SEL R3, RZ, 0x1, !P0 ;  /* 0x00000001ff037807 */ /* 0x000fd20004000000 */
.L_x_278:
[----:B------:R-:W-:Y:S05]  /*98d0*/  WARPSYNC.ALL ;  /* 0x0000000000007948 */ /* 0x000fea0003800000 */
[----:B------:R-:W-:-:S13]  /*98e0*/  ELECT P0, URZ, PT ;  /* 0x00000000003f782f */ /* 0x000fda0003800000 */
[----:B------:R-:W-:Y:S05]  /*98f0*/  @!P0 EXIT ;  /* 0x000000000000894d */ /* 0x000fea0003800000 */
[----:B------:R-:W-:-:S04]  /*9900*/  LOP3.LUT R0, R0, 0x2, RZ, 0xfc, !PT ;  /* 0x0000000200007812 */ /* 0x000fc800078efcff */
[----:B------:R-:W-:-:S13]  /*9910*/  ISETP.NE.AND P0, PT, R0, 0x3, PT ;  /* 0x000000030000780c */ /* 0x000fda0003f05270 */
[----:B------:R-:W-:Y:S05]  /*9920*/  @!P0 BRA `(.L_x_279) ;  /* 0x0000000000048947 */ /* 0x000fea0003800000 */
[----:B------:R-:W-:Y:S01]  /*9930*/  BPT.TRAP 0x1 ;  /* 0x000000040000795c */ /* 0x000fe20000300000 */
.L_x_279:
[----:B------:R-:W2:Y:S01]  /*9940*/  S2R R7, SR_CgaCtaId ;  /* 0x0000000000077919 */ /* 0x000ea20000008800 */
[----:B------:R-:W-:Y:S01]  /*9950*/  IMAD.WIDE.U32 R4, R2, 0x24924925, RZ ;  /* 0x2492492502047825 */ /* 0x000fe200078e00ff */
[----:B------:R-:W-:-:S03]  /*9960*/  MOV R0, 0x400 ;  /* 0x0000040000007802 */ /* 0x000fc60000000f00 */
[----:B------:R-:W-:-:S05]  /*9970*/  IMAD.IADD R4, R2, 0x1, -R5 ;  /* 0x0000000102047824 */ /* 0x000fca00078e0a05 */
[----:B------:R-:W-:-:S04]  /*9980*/  LEA.HI R4, R4, R5, RZ, 0x1f ;  /* 0x0000000504047211 */ /* 0x000fc800078ff8ff */
[----:B------:R-:W-:-:S05]  /*9990*/  SHF.R.U32.HI R5, RZ, 0x2, R4 ;  /* 0x00000002ff057819 */ /* 0x000fca0000011604 */
[----:B------:R-:W-:Y:S01]  /*99a0*/  IMAD R2, R5, -0x7, R2 ;  /* 0xfffffff905027824 */ /* 0x000fe200078e0202 */
[----:B--2---:R-:W-:Y:S02]  /*99b0*/  LEA R0, R7, R0, 0x18 ;  /* 0x0000000007007211 */ /* 0x004fe400078ec0ff */
[----:B------:R-:W-:-:S03]  /*99c0*/  SHF.L.U32 R7, R3, 0x1f, RZ ;  /* 0x0000001f03077819 */ /* 0x000fc600000006ff */
[----:B------:R-:W-:-:S04]  /*99d0*/  VIADD R5, R0, 0x38038 ;  /* 0x0003803800057836 */ /* 0x000fc80000000000 */
[----:B------:R-:W-:-:S07]  /*99e0*/  IMAD R0, R2, 0x8, R5 ;  /* 0x0000000802007824 */ /* 0x000fce00078e0205 */
.L_x_280:
[----:B--2---:R2:W3:Y:S02]  /*99f0*/  SYNCS.PHASECHK.TRANS64.TRYWAIT P0, [R0+URZ], R7 ;  /* 0x00000007000075a7 */ /* 0x0044e4000800017f */
[----:B---3--:R-:W-:Y:S05]  /*9a00*/  @!P0 NANOSLEEP.SYNCS 0x989680 ;  /* 0x009896800000895d */ /* 0x008fea0003900000 */
[----:B------:R-:W3:Y:S02]  /*9a10*/  @!P0 SYNCS.PHASECHK.TRANS64 P0, [R0+URZ], R7 ;  /* 0x00000007000085a7 */ /* 0x000ee4000800007f */
[----:B---3--:R-:W-:Y:S05]  /*9a20*/  @!P0 BRA `(.L_x_280) ;  /* 0xfffffffc00f08947 */ /* 0x008fea000383ffff */
[----:B------:R-:W-:-:S05]  /*9a30*/  VIADD R2, R2, 0x1 ;  /* 0x0000000102027836 */ /* 0x000fca0000000000 */
[----:B------:R-:W-:-:S04]  /*9a40*/  ISETP.NE.AND P0, PT, R2, 0x7, PT ;  /* 0x000000070200780c */ /* 0x000fc80003f05270 */
[----:B--2---:R-:W-:Y:S02]  /*9a50*/  SEL R0, RZ, 0x1, P0 ;  /* 0x00000001ff007807 */ /* 0x004fe40000000000 */
[----:B------:R-:W-:Y:S02]  /*9a60*/  SEL R2, R2, RZ, P0 ;  /* 0x000000ff02027207 */ /* 0x000fe40000000000 */
[----:B------:R-:W-:-:S03]  /*9a70*/  LOP3.LUT R7, R3, R0, RZ, 0x3c, !PT ;  /* 0x0000000003077212 */ /* 0x000fc600078e3cff */
[----:B------:R-:W-:Y:S01]  /*9a80*/  IMAD R0, R2, 0x8, R5 ;  /* 0x0000000802007824 */ /* 0x000fe200078e0205 */
[----:B------:R-:W-:-:S07]  /*9a90*/  SHF.L.U32 R3, R7, 0x1f, RZ ;  /* 0x0000001f07037819 */ /* 0x000fce00000006ff */
.L_x_281:
        /* <DEDUP_REMOVED lines=11> */
.L_x_282:
        /* <DEDUP_REMOVED lines=11> */
.L_x_283:
        /* <DEDUP_REMOVED lines=11> */
.L_x_284:
        /* <DEDUP_REMOVED lines=11> */
.L_x_285:
        /* <DEDUP_REMOVED lines=11> */
.L_x_286:
[----:B--2---:R2:W3:Y:S02]  /*9e10*/  SYNCS.PHASECHK.TRANS64.TRYWAIT P0, [R2+URZ], R3 ;  /* 0x00000003020075a7 */ /* 0x0044e4000800017f */
[----:B---3--:R-:W-:Y:S05]  /*9e20*/  @!P0 NANOSLEEP.SYNCS 0x989680 ;  /* 0x009896800000895d */ /* 0x008fea0003900000 */
[----:B------:R-:W3:Y:S02]  /*9e30*/  @!P0 SYNCS.PHASECHK.TRANS64 P0, [R2+URZ], R3 ;  /* 0x00000003020085a7 */ /* 0x000ee4000800007f */
[----:B---3--:R-:W-:Y:S05]  /*9e40*/  @P0 EXIT ;  /* 0x000000000000094d */ /* 0x008fea0003800000 */
[----:B------:R-:W-:Y:S05]  /*9e50*/  BRA `(.L_x_286) ;  /* 0xfffffffc00ec7947 */ /* 0x000fea000383ffff */
.L_x_287:
[----:B------:R-:W-:-:S00]  /*9e60*/  BRA `(.L_x_287) ;  /* 0xfffffffc00fc7947 */ /* 0x000fc0000383ffff */
[----:B------:R-:W-:-:S00]  /*9e70*/  NOP ;  /* 0x0000000000007918 */ /* 0x000fc00000000000 */
        /* <DEDUP_REMOVED lines=8> */
.L_x_288:


//--------------------- .nv.shared._ZN7cutlass13device_kernelINS_4conv6kernel13ConvUniversalINS1_16ConvProblemShapeILNS1_8OperatorE1ELi2EEENS1_10collective14CollectiveConvINS1_46MainloopSm90TmaGmmaWarpSpecializedImplicitGemmILS5_1ELi7ELi2EN4cute5tupleIJNSA_1CILi1EEESD_SD_EEENS1_36KernelImplicitTmaWarpSpecializedSm90ELi1EEENSB_IJNSC_ILi128EEESH_NSB_IJNSC_ILi64EEEEEEEEENS_6half_tESL_NSA_8TiledMMAINSA_8MMA_AtomIJNSA_4SM904GMMA26MMA_64x128x16_F32F16F16_SSILNSP_5MajorE0ELSR_1ELNSP_7ScaleInE1ELSS_1EEEEEENSA_6LayoutISE_NSB_IJNSC_ILi0EEESW_SW_EEEEENSB_IJNSA_10UnderscoreESZ_SZ_EEEEENS7_6detail26Sm90ImplicitGemmTileTraitsINSA_20SM90_TMA_LOAD_IM2COLENSA_14ComposedLayoutINSA_7SwizzleILi3ELi4ELi3EEENSA_18smem_ptr_flag_bitsILi16EEENSV_INSB_IJNSB_IJNSC_ILi8EEENSC_ILi16EEEEEENSB_IJSI_SD_EEENSB_IJSD_NSC_ILi7EEEEEEEEENSB_IJNSB_IJSI_NSC_ILi512EEEEEENSB_IJSD_SW_EEENSB_IJSW_NSC_ILi8192EEEEEEEEEEEEEvEENS13_INSA_13SM90_TMA_LOADENS15_IS17_S19_NSV_INSB_IJNSB_IJSI_NSC_ILi2EEEEEENSB_IJS1A_S1A_EEES1F_EEENSB_IJNSB_IJSD_NSC_ILi4096EEEEEES1I_S1L_EEEEEEEvEEEENS_8epilogue10collective6detail29Sm90TmaWarpSpecializedAdapterINS23_15DefaultEpilogueISL_NSB_IJNSB_IJlllEEESD_SW_EEES28_NS22_6thread17LinearCombinationISL_Li1EffLNS29_9ScaleType4KindE0ELNS_15FloatRoundStyleE2ESL_EENS_4gemm15EpilogueDefaultEEEEEvvEEEEvNT_6ParamsE --------------------------
	.section	.nv.shared._ZN7cutlass13device_kernelINS_4conv6kernel13ConvUniversalINS1_16ConvProblemShapeILNS1_8OperatorE1ELi2EEENS1_10collective14CollectiveConvINS1_46MainloopSm90TmaGmmaWarpSpecializedImplicitGemmILS5_1ELi7ELi2EN4cute5tupleIJNSA_1CILi1EEESD_SD_EEENS1_36KernelImplicitTmaWarpSpecializedSm90ELi1EEENSB_IJNSC_ILi128EEESH_NSB_IJNSC_ILi64EEEEEEEEENS_6half_tESL_NSA_8TiledMMAINSA_8MMA_AtomIJNSA_4SM904GMMA26MMA_64x128x16_F32F16F16_SSILNSP_5MajorE0ELSR_1ELNSP_7ScaleInE1ELSS_1EEEEEENSA_6LayoutISE_NSB_IJNSC_ILi0EEESW_SW_EEEEENSB_IJNSA_10UnderscoreESZ_SZ_EEEEENS7_6detail26Sm90ImplicitGemmTileTraitsINSA_20SM90_TMA_LOAD_IM2COLENSA_14ComposedLayoutINSA_7SwizzleILi3ELi4ELi3EEENSA_18smem_ptr_flag_bitsILi16EEENSV_INSB_IJNSB_IJNSC_ILi8EEENSC_ILi16EEEEEENSB_IJSI_SD_EEENSB_IJSD_NSC_ILi7EEEEEEEEENSB_IJNSB_IJSI_NSC_ILi512EEEEEENSB_IJSD_SW_EEENSB_IJSW_NSC_ILi8192EEEEEEEEEEEEEvEENS13_INSA_13SM90_TMA_LOADENS15_IS17_S19_NSV_INSB_IJNSB_IJSI_NSC_ILi2EEEEEENSB_IJS1A_S1A_EEES1F_EEENSB_IJNSB_IJSD_NSC_ILi4096EEEEEES1I_S1L_EEEEEEEvEEEENS_8epilogue10collective6detail29Sm90TmaWarpSpecializedAdapterINS23_15DefaultEpilogueISL_NSB_IJNSB_IJlllEEESD_SW_EEES28_NS22_6thread17LinearCombinationISL_Li1EffLNS29_9ScaleType4KindE0ELNS_15FloatRoundStyleE2ESL_EENS_4gemm15EpilogueDefaultEEEEEvvEEEEvNT_6ParamsE,"aw",@nobits
	.sectionflags	@""
	.align	16
	.zero		1024


//--------------------- .nv.shared.reserved.0     --------------------------
	.section	.nv.shared.reserved.0,"aw",@nobits
	.weak		__nv_reservedSMEM_offset_0_alias
	.size		__nv_reservedSMEM_offset_0_alias, 0, 0
	.other		__nv_reservedSMEM_offset_0_alias,@"STO_CUDA_RESERVED_SHARED STV_DEFAULT"
__nv_reservedSMEM_offset_0_alias:
	.zero		0


//--------------------- .nv.global                --------------------------
	.section	.nv.global,"aw",@nobits
.nv.global:
	.type		_ZN39_INTERNAL_e0523c55_4_k_cu_19187720_35744cute1_E,@object
	.size		_ZN39_INTERNAL_e0523c55_4_k_cu_19187720_35744cute1_E,(_ZN39_INTERNAL_e0523c55_4_k_cu_19187720_35744cuda3std3__45__cpo6cbeginE - _ZN39_INTERNAL_e0523c55_4_k_cu_19187720_35744cute1_E)
_ZN39_INTERNAL_e0523c55_4_k_cu_19187720_35744cute1_E:
	.zero		1
	.type		_ZN39_INTERNAL_e0523c55_4_k_cu_19187720_35744cuda3std3__45__cpo6cbeginE,@object
	.size		_ZN39_INTERNAL_e0523c55_4_k_cu_19187720_35744cuda3std3__45__cpo6cbeginE,(_ZN39_INTERNAL_e0523c55_4_k_cu_19187720_35744cuda3std3__48in_placeE - _ZN39_INTERNAL_e0523c55_4_k_cu_19187720_35744cuda3std3__45__cpo6cbeginE)
_ZN39_INTERNAL_e0523c55_4_k_cu_19187720_35744cuda3std3__45__cpo6cbeginE:
	.zero		1
	.type		_ZN39_INTERNAL_e0523c55_4_k_cu_19187720_35744cuda3std3__48in_placeE,@object
	.size		_ZN39_INTERNAL_e0523c55_4_k_cu_19187720_35744cuda3std3__48in_placeE,(_ZN39_INTERNAL_e0523c55_4_k_cu_19187720_35744cuda3std6ranges3__45__cpo9iter_moveE - _ZN39_INTERNAL_e0523c55_4_k_cu_19187720_35744cuda3std3__48in_placeE)
_ZN39_INTERNAL_e0523c55_4_k_cu_19187720_35744cuda3std3__48in_placeE:
	.zero		1
	.type		_ZN39_INTERNAL_e0523c55_4_k_cu_19187720_35744cuda3std6ranges3__45__cpo9iter_moveE,@object
	.size		_ZN39_INTERNAL_e0523c55_4_k_cu_19187720_35744cuda3std6ranges3__45__cpo9iter_moveE,(_ZN39_INTERNAL_e0523c55_4_k_cu_19187720_35744cuda3std3__45__cpo5beginE - _ZN39_INTERNAL_e0523c55_4_k_cu_19187720_35744cuda3std6ranges3__45__cpo9iter_moveE)
_ZN39_INTERNAL_e0523c55_4_k_cu_19187720_35744cuda3std6ranges3__45__cpo9iter_moveE:
	.zero		1
	.type		_ZN39_INTERNAL_e0523c55_4_k_cu_19187720_35744cuda3std3__45__cpo5beginE,@object
	.size		_ZN39_INTERNAL_e0523c55_4_k_cu_19187720_35744cuda3std3__45__cpo5beginE,(_ZN39_INTERNAL_e0523c55_4_k_cu_19187720_35744cuda3std3__441_GLOBAL__N__e0523c55_4_k_cu_19187720_35746ignoreE - _ZN39_INTERNAL_e0523c55_4_k_cu_19187720_35744cuda3std3__45__cpo5beginE)
_ZN39_INTERNAL_e0523c55_4_k_cu_19187720_35744cuda3std3__45__cpo5beginE:
	.zero		1
	.type		_ZN39_INTERNAL_e0523c55_4_k_cu_19187720_35744cuda3std3__441_GLOBAL__N__e0523c55_4_k_cu_19187720_35746ignoreE,@object
	.size		_ZN39_INTERNAL_e0523c55_4_k_cu_19187720_35744cuda3std3__441_GLOBAL__N__e0523c55_4_k_cu_19187720_35746ignoreE,(_ZN39_INTERNAL_e0523c55_4_k_cu_19187720_35744cute7productE - _ZN39_INTERNAL_e0523c55_4_k_cu_19187720_35744cuda3std3__441_GLOBAL__N__e0523c55_4_k_cu_19187720_35746ignoreE)
_ZN39_INTERNAL_e0523c55_4_k_cu_19187720_35744cuda3std3__441_GLOBAL__N__e0523c55_4_k_cu_19187720_35746ignoreE:
	.zero		1
	.type		_ZN39_INTERNAL_e0523c55_4_k_cu_19187720_35744cute7productE,@object
	.size		_ZN39_INTERNAL_e0523c55_4_k_cu_19187720_35744cute7productE,(_ZN39_INTERNAL_e0523c55_4_k_cu_19187720_35744cuda3std3__45__cpo3endE - _ZN39_INTERNAL_e0523c55_4_k_cu_19187720_35744cute7productE)
_ZN39_INTERNAL_e0523c55_4_k_cu_19187720_35744cute7productE:
	.zero		1
	.type		_ZN39_INTERNAL_e0523c55_4_k_cu_19187720_35744cuda3std3__45__cpo3endE,@object
	.size		_ZN39_INTERNAL_e0523c55_4_k_cu_19187720_35744cuda3std3__45__cpo3endE,(_ZN39_INTERNAL_e0523c55_4_k_cu_19187720_35744cuda3std3__419piecewise_constructE - _ZN39_INTERNAL_e0523c55_4_k_cu_19187720_35744cuda3std3__45__cpo3endE)
_ZN39_INTERNAL_e0523c55_4_k_cu_19187720_35744cuda3std3__45__cpo3endE:
	.zero		1
	.type		_ZN39_INTERNAL_e0523c55_4_k_cu_19187720_35744cuda3std3__419piecewise_constructE,@object
	.size		_ZN39_INTERNAL_e0523c55_4_k_cu_19187720_35744cuda3std3__419piecewise_constructE,(_ZN39_INTERNAL_e0523c55_4_k_cu_19187720_35744cuda3std3__45__cpo4cendE - _ZN39_INTERNAL_e0523c55_4_k_cu_19187720_35744cuda3std3__419piecewise_constructE)
_ZN39_INTERNAL_e0523c55_4_k_cu_19187720_35744cuda3std3__419piecewise_constructE:
	.zero		1
	.type		_ZN39_INTERNAL_e0523c55_4_k_cu_19187720_35744cuda3std3__45__cpo4cendE,@object
	.size		_ZN39_INTERNAL_e0523c55_4_k_cu_19187720_35744cuda3std3__45__cpo4cendE,(_ZN39_INTERNAL_e0523c55_4_k_cu_19187720_35744cuda3std6ranges3__45__cpo4swapE - _ZN39_INTERNAL_e0523c55_4_k_cu_19187720_35744cuda3std3__45__cpo4cendE)
_ZN39_INTERNAL_e0523c55_4_k_cu_19187720_35744cuda3std3__45__cpo4cendE:
	.zero		1
	.type		_ZN39_INTERNAL_e0523c55_4_k_cu_19187720_35744cuda3std6ranges3__45__cpo4swapE,@object
	.size		_ZN39_INTERNAL_e0523c55_4_k_cu_19187720_35744cuda3std6ranges3__45__cpo4swapE,(.L_7 - _ZN39_INTERNAL_e0523c55_4_k_cu_19187720_35744cuda3std6ranges3__45__cpo4swapE)
_ZN39_INTERNAL_e0523c55_4_k_cu_19187720_35744cuda3std6ranges3__45__cpo4swapE:
	.zero		1
.L_7:


//--------------------- .nv.constant0._ZN7cutlass13device_kernelINS_4conv6kernel13ConvUniversalINS1_16ConvProblemShapeILNS1_8OperatorE1ELi2EEENS1_10collective14CollectiveConvINS1_46MainloopSm90TmaGmmaWarpSpecializedImplicitGemmILS5_1ELi7ELi2EN4cute5tupleIJNSA_1CILi1EEESD_SD_EEENS1_36KernelImplicitTmaWarpSpecializedSm90ELi1EEENSB_IJNSC_ILi128EEESH_NSB_IJNSC_ILi64EEEEEEEEENS_6half_tESL_NSA_8TiledMMAINSA_8MMA_AtomIJNSA_4SM904GMMA26MMA_64x128x16_F32F16F16_SSILNSP_5MajorE0ELSR_1ELNSP_7ScaleInE1ELSS_1EEEEEENSA_6LayoutISE_NSB_IJNSC_ILi0EEESW_SW_EEEEENSB_IJNSA_10UnderscoreESZ_SZ_EEEEENS7_6detail26Sm90ImplicitGemmTileTraitsINSA_20SM90_TMA_LOAD_IM2COLENSA_14ComposedLayoutINSA_7SwizzleILi3ELi4ELi3EEENSA_18smem_ptr_flag_bitsILi16EEENSV_INSB_IJNSB_IJNSC_ILi8EEENSC_ILi16EEEEEENSB_IJSI_SD_EEENSB_IJSD_NSC_ILi7EEEEEEEEENSB_IJNSB_IJSI_NSC_ILi512EEEEEENSB_IJSD_SW_EEENSB_IJSW_NSC_ILi8192EEEEEEEEEEEEEvEENS13_INSA_13SM90_TMA_LOADENS15_IS17_S19_NSV_INSB_IJNSB_IJSI_NSC_ILi2EEEEEENSB_IJS1A_S1A_EEES1F_EEENSB_IJNSB_IJSD_NSC_ILi4096EEEEEES1I_S1L_EEEEEEEvEEEENS_8epilogue10collective6detail29Sm90TmaWarpSpecializedAdapterINS23_15DefaultEpilogueISL_NSB_IJNSB_IJlllEEESD_SW_EEES28_NS22_6thread17LinearCombinationISL_Li1EffLNS29_9ScaleType4KindE0ELNS_15FloatRoundStyleE2ESL_EENS_4gemm15EpilogueDefaultEEEEEvvEEEEvNT_6ParamsE --------------------------
	.section	.nv.constant0._ZN7cutlass13device_kernelINS_4conv6kernel13ConvUniversalINS1_16ConvProblemShapeILNS1_8OperatorE1ELi2EEENS1_10collective14CollectiveConvINS1_46MainloopSm90TmaGmmaWarpSpecializedImplicitGemmILS5_1ELi7ELi2EN4cute5tupleIJNSA_1CILi1EEESD_SD_EEENS1_36KernelImplicitTmaWarpSpecializedSm90ELi1EEENSB_IJNSC_ILi128EEESH_NSB_IJNSC_ILi64EEEEEEEEENS_6half_tESL_NSA_8TiledMMAINSA_8MMA_AtomIJNSA_4SM904GMMA26MMA_64x128x16_F32F16F16_SSILNSP_5MajorE0ELSR_1ELNSP_7ScaleInE1ELSS_1EEEEEENSA_6LayoutISE_NSB_IJNSC_ILi0EEESW_SW_EEEEENSB_IJNSA_10UnderscoreESZ_SZ_EEEEENS7_6detail26Sm90ImplicitGemmTileTraitsINSA_20SM90_TMA_LOAD_IM2COLENSA_14ComposedLayoutINSA_7SwizzleILi3ELi4ELi3EEENSA_18smem_ptr_flag_bitsILi16EEENSV_INSB_IJNSB_IJNSC_ILi8EEENSC_ILi16EEEEEENSB_IJSI_SD_EEENSB_IJSD_NSC_ILi7EEEEEEEEENSB_IJNSB_IJSI_NSC_ILi512EEEEEENSB_IJSD_SW_EEENSB_IJSW_NSC_ILi8192EEEEEEEEEEEEEvEENS13_INSA_13SM90_TMA_LOADENS15_IS17_S19_NSV_INSB_IJNSB_IJSI_NSC_ILi2EEEEEENSB_IJS1A_S1A_EEES1F_EEENSB_IJNSB_IJSD_NSC_ILi4096EEEEEES1I_S1L_EEEEEEEvEEEENS_8epilogue10collective6detail29Sm90TmaWarpSpecializedAdapterINS23_15DefaultEpilogueISL_NSB_IJNSB_IJlllEEESD_SW_EEES28_NS22_6thread17LinearCombinationISL_Li1EffLNS29_9ScaleType4KindE0ELNS_15FloatRoundStyleE2ESL_EENS_4gemm15EpilogueDefaultEEEEEvvEEEEvNT_6ParamsE,"a",@progbits
	.sectionflags	@""
	.align	4
.nv.constant0._ZN7cutlass13device_kernelINS_4conv6kernel13ConvUniversalINS1_16ConvProblemShapeILNS1_8OperatorE1ELi2EEENS1_10collective14CollectiveConvINS1_46MainloopSm90TmaGmmaWarpSpecializedImplicitGemmILS5_1ELi7ELi2EN4cute5tupleIJNSA_1CILi1EEESD_SD_EEENS1_36KernelImplicitTmaWarpSpecializedSm90ELi1EEENSB_IJNSC_ILi128EEESH_NSB_IJNSC_ILi64EEEEEEEEENS_6half_tESL_NSA_8TiledMMAINSA_8MMA_AtomIJNSA_4SM904GMMA26MMA_64x128x16_F32F16F16_SSILNSP_5MajorE0ELSR_1ELNSP_7ScaleInE1ELSS_1EEEEEENSA_6LayoutISE_NSB_IJNSC_ILi0EEESW_SW_EEEEENSB_IJNSA_10UnderscoreESZ_SZ_EEEEENS7_6detail26Sm90ImplicitGemmTileTraitsINSA_20SM90_TMA_LOAD_IM2COLENSA_14ComposedLayoutINSA_7SwizzleILi3ELi4ELi3EEENSA_18smem_ptr_flag_bitsILi16EEENSV_INSB_IJNSB_IJNSC_ILi8EEENSC_ILi16EEEEEENSB_IJSI_SD_EEENSB_IJSD_NSC_ILi7EEEEEEEEENSB_IJNSB_IJSI_NSC_ILi512EEEEEENSB_IJSD_SW_EEENSB_IJSW_NSC_ILi8192EEEEEEEEEEEEEvEENS13_INSA_13SM90_TMA_LOADENS15_IS17_S19_NSV_INSB_IJNSB_IJSI_NSC_ILi2EEEEEENSB_IJS1A_S1A_EEES1F_EEENSB_IJNSB_IJSD_NSC_ILi4096EEEEEES1I_S1L_EEEEEEEvEEEENS_8epilogue10collective6detail29Sm90TmaWarpSpecializedAdapterINS23_15DefaultEpilogueISL_NSB_IJNSB_IJlllEEESD_SW_EEES28_NS22_6thread17LinearCombinationISL_Li1EffLNS29_9ScaleType4KindE0ELNS_15FloatRoundStyleE2ESL_EENS_4gemm15EpilogueDefaultEEEEEvvEEEEvNT_6ParamsE:
	.zero		1536


//--------------------- SYMBOLS --------------------------

	.type		.nv.reservedSmem.offset0,@object
	.size		.nv.reservedSmem.offset0,0x4
